// auto-generated by cutlass_sweep.gemm — config: {"arch": "sm_100", "cluster_m": 2, "cluster_n": 1, "dtype": "tf32", "stages": 4, "tile_k": 32, "tile_m": 64, "tile_n": 128}
#include "cutlass/cutlass.h"
#include "cutlass/gemm/collective/collective_builder.hpp"
#include "cutlass/gemm/device/gemm_universal_adapter.h"
#include "cutlass/gemm/kernel/gemm_universal.hpp"
#include "cutlass/epilogue/collective/collective_builder.hpp"

using ElemA = cutlass::tfloat32_t;
using ElemB = cutlass::tfloat32_t;
using ElemCD = cutlass::tfloat32_t;
using Acc  = float;
using TileShape    = cute::Shape<cute::_64, cute::_128, cute::_32>;
using ClusterShape = cute::Shape<cute::_2, cute::_1, cute::_1>;

using CollectiveEpilogue = typename cutlass::epilogue::collective::CollectiveBuilder<
    cutlass::arch::Sm100, cutlass::arch::OpClassTensorOp,
    TileShape, ClusterShape,
    cutlass::epilogue::collective::EpilogueTileAuto,
    Acc, Acc,
    ElemCD, cutlass::layout::RowMajor, 128 / cutlass::sizeof_bits<ElemCD>::value,
    ElemCD, cutlass::layout::RowMajor, 128 / cutlass::sizeof_bits<ElemCD>::value,
    cutlass::epilogue::collective::EpilogueScheduleAuto
  >::CollectiveOp;

using CollectiveMainloop = typename cutlass::gemm::collective::CollectiveBuilder<
    cutlass::arch::Sm100, cutlass::arch::OpClassTensorOp,
    ElemA, cutlass::layout::RowMajor, 128 / cutlass::sizeof_bits<ElemA>::value,
    ElemB, cutlass::layout::ColumnMajor, 128 / cutlass::sizeof_bits<ElemB>::value,
    Acc,
    TileShape, ClusterShape,
    cutlass::gemm::collective::StageCount<4>,
    cutlass::gemm::collective::KernelScheduleAuto
  >::CollectiveOp;

using GemmKernel = cutlass::gemm::kernel::GemmUniversal<
    cute::Shape<int,int,int,int>,
    CollectiveMainloop,
    CollectiveEpilogue
>;
using Gemm = cutlass::gemm::device::GemmUniversalAdapter<GemmKernel>;

// Force the device kernel symbol into the cubin without needing a host main.
auto* _anchor = &cutlass::device_kernel<GemmKernel>;


// ===== COMPILED SASS (sm_100a) =====

	.target	sm_100a

	.elftype	@"ET_EXEC"


//--------------------- .note.nv.tkinfo           --------------------------
	.section	.note.nv.tkinfo,"",@"SHT_NOTE"
	.sectionflags	@"SHF_NOTE_NV_TKINFO"
	.tkinfo
        /*0018*/ 	.word	0x00000002
        /*0030*/ 	.string	""
        /*0030*/ 	.string	"ptxas"
        /*0030*/ 	.string	"Cuda compilation tools, release 13.0, V13.0.88"
        /*0030*/ 	.string	"Build cuda_13.0.r13.0/compiler.36424714_0"
        /*0030*/ 	.string	"-arch sm_100a -m 64 "



//--------------------- .note.nv.cuinfo           --------------------------
	.section	.note.nv.cuinfo,"",@"SHT_NOTE"
	.sectionflags	@"SHF_NOTE_NV_CUINFO"
        /*0018*/ 	.short	0x0002
        /*001a*/ 	.short	0x0064
        /*001c*/ 	.short	0x0082
	.zero		2


//--------------------- .nv.info                  --------------------------
	.section	.nv.info,"",@"SHT_CUDA_INFO"
	.align	4


	//----- nvinfo : EIATTR_REGCOUNT
	.align		4
        /*0000*/ 	.byte	0x04, 0x2f
        /*0002*/ 	.short	(.L_19 - .L_18)
	.align		4
.L_18:
        /*0004*/ 	.word	index@(_ZN7cutlass13device_kernelINS_4gemm6kernel13GemmUniversalIN4cute5tupleIJiiiiEEENS1_10collective13CollectiveMmaINS1_35MainloopSm100TmaUmmaWarpSpecializedILi4ELi2ELi4ENS5_IJNS4_1CILi2EEENSA_ILi1EEESC_EEEEENS5_IJNSA_ILi64EEENSA_ILi128EEENSA_ILi32EEEEEENS_10tfloat32_tENS5_IJlSC_lEEESJ_SK_NS4_8TiledMMAINS4_8MMA_AtomIJNS4_17SM100_MMA_TF32_SSISJ_SJ_fLi64ELi128ELNS4_4UMMA5MajorE0ELSP_0ELNSO_7ScaleInE0ELSQ_0EEEEEENS4_6LayoutINS5_IJSC_SC_SC_EEENS5_IJNSA_ILi0EEESV_SV_EEEEENS5_IJNS4_10UnderscoreESY_SY_EEEEENS4_13SM90_TMA_LOADENS4_14ComposedLayoutINS4_7SwizzleILi3ELi4ELi3EEENS4_18smem_ptr_flag_bitsILi32EEENST_INS5_IJNSA_ILi8EEESH_EEENS5_IJSH_SC_EEEEEEEvNS4_8identityENS4_23SM90_TMA_LOAD_MULTICASTES1B_vS1C_EENS_8epilogue10collective18CollectiveEpilogueINS1F_23Sm100TmaWarpSpecializedILi4ELi2ELi16ELb1ELb0EEEJSI_NS5_IJNST_ISF_SC_EENST_ISH_SC_EEEEESJ_SK_SJ_SK_NS1F_6fusion15FusionCallbacksIS1J_NS1N_17LinearCombinationISJ_fSJ_fLNS_15FloatRoundStyleE2EEESI_S1M_JEEENS4_5SM1004TMEM4LOAD26SM100_TMEM_LOAD_16dp128b8xES11_S1B_NS4_17SM75_U32x4_LDSM_NENS4_14SM90_TMA_STOREES1B_NS4_17SM90_U32x4_STSM_NENS4_39AutoVectorizingCopyWithAssumedAlignmentILi128EEEEEEvvEEEEvNT_6ParamsE)
        /*0008*/ 	.word	0x0000005f


	//----- nvinfo : EIATTR_FRAME_SIZE
	.align		4
.L_19:
        /*000c*/ 	.byte	0x04, 0x11
        /*000e*/ 	.short	(.L_21 - .L_20)
	.align		4
.L_20:
        /*0010*/ 	.word	index@($__internal_2_$__cuda_sm10x_tcgen05_guardrail_trap_unallocated_columns_being_dealloced)
        /*0014*/ 	.word	0x00000000


	//----- nvinfo : EIATTR_FRAME_SIZE
	.align		4
.L_21:
        /*0018*/ 	.byte	0x04, 0x11
        /*001a*/ 	.short	(.L_23 - .L_22)
	.align		4
.L_22:
        /*001c*/ 	.word	index@($__internal_1_$__cuda_sm10x_tcgen05_guardrail_trap_phase_invalid_during_alloc)
        /*0020*/ 	.word	0x00000000


	//----- nvinfo : EIATTR_FRAME_SIZE
	.align		4
.L_23:
        /*0024*/ 	.byte	0x04, 0x11
        /*0026*/ 	.short	(.L_25 - .L_24)
	.align		4
.L_24:
        /*0028*/ 	.word	index@($__internal_0_$__cuda_sm10x_tcgen05_guardrail_trap_col_being_dealloced_not_returned_by_alloc)
        /*002c*/ 	.word	0x00000000


	//----- nvinfo : EIATTR_FRAME_SIZE
	.align		4
.L_25:
        /*0030*/ 	.byte	0x04, 0x11
        /*0032*/ 	.short	(.L_27 - .L_26)
	.align		4
.L_26:
        /*0034*/ 	.word	index@(_ZN7cutlass13device_kernelINS_4gemm6kernel13GemmUniversalIN4cute5tupleIJiiiiEEENS1_10collective13CollectiveMmaINS1_35MainloopSm100TmaUmmaWarpSpecializedILi4ELi2ELi4ENS5_IJNS4_1CILi2EEENSA_ILi1EEESC_EEEEENS5_IJNSA_ILi64EEENSA_ILi128EEENSA_ILi32EEEEEENS_10tfloat32_tENS5_IJlSC_lEEESJ_SK_NS4_8TiledMMAINS4_8MMA_AtomIJNS4_17SM100_MMA_TF32_SSISJ_SJ_fLi64ELi128ELNS4_4UMMA5MajorE0ELSP_0ELNSO_7ScaleInE0ELSQ_0EEEEEENS4_6LayoutINS5_IJSC_SC_SC_EEENS5_IJNSA_ILi0EEESV_SV_EEEEENS5_IJNS4_10UnderscoreESY_SY_EEEEENS4_13SM90_TMA_LOADENS4_14ComposedLayoutINS4_7SwizzleILi3ELi4ELi3EEENS4_18smem_ptr_flag_bitsILi32EEENST_INS5_IJNSA_ILi8EEESH_EEENS5_IJSH_SC_EEEEEEEvNS4_8identityENS4_23SM90_TMA_LOAD_MULTICASTES1B_vS1C_EENS_8epilogue10collective18CollectiveEpilogueINS1F_23Sm100TmaWarpSpecializedILi4ELi2ELi16ELb1ELb0EEEJSI_NS5_IJNST_ISF_SC_EENST_ISH_SC_EEEEESJ_SK_SJ_SK_NS1F_6fusion15FusionCallbacksIS1J_NS1N_17LinearCombinationISJ_fSJ_fLNS_15FloatRoundStyleE2EEESI_S1M_JEEENS4_5SM1004TMEM4LOAD26SM100_TMEM_LOAD_16dp128b8xES11_S1B_NS4_17SM75_U32x4_LDSM_NENS4_14SM90_TMA_STOREES1B_NS4_17SM90_U32x4_STSM_NENS4_39AutoVectorizingCopyWithAssumedAlignmentILi128EEEEEEvvEEEEvNT_6ParamsE)
        /*0038*/ 	.word	0x00000000


	//----- nvinfo : EIATTR_MIN_STACK_SIZE
	.align		4
.L_27:
        /*003c*/ 	.byte	0x04, 0x12
        /*003e*/ 	.short	(.L_29 - .L_28)
	.align		4
.L_28:
        /*0040*/ 	.word	index@(_ZN7cutlass13device_kernelINS_4gemm6kernel13GemmUniversalIN4cute5tupleIJiiiiEEENS1_10collective13CollectiveMmaINS1_35MainloopSm100TmaUmmaWarpSpecializedILi4ELi2ELi4ENS5_IJNS4_1CILi2EEENSA_ILi1EEESC_EEEEENS5_IJNSA_ILi64EEENSA_ILi128EEENSA_ILi32EEEEEENS_10tfloat32_tENS5_IJlSC_lEEESJ_SK_NS4_8TiledMMAINS4_8MMA_AtomIJNS4_17SM100_MMA_TF32_SSISJ_SJ_fLi64ELi128ELNS4_4UMMA5MajorE0ELSP_0ELNSO_7ScaleInE0ELSQ_0EEEEEENS4_6LayoutINS5_IJSC_SC_SC_EEENS5_IJNSA_ILi0EEESV_SV_EEEEENS5_IJNS4_10UnderscoreESY_SY_EEEEENS4_13SM90_TMA_LOADENS4_14ComposedLayoutINS4_7SwizzleILi3ELi4ELi3EEENS4_18smem_ptr_flag_bitsILi32EEENST_INS5_IJNSA_ILi8EEESH_EEENS5_IJSH_SC_EEEEEEEvNS4_8identityENS4_23SM90_TMA_LOAD_MULTICASTES1B_vS1C_EENS_8epilogue10collective18CollectiveEpilogueINS1F_23Sm100TmaWarpSpecializedILi4ELi2ELi16ELb1ELb0EEEJSI_NS5_IJNST_ISF_SC_EENST_ISH_SC_EEEEESJ_SK_SJ_SK_NS1F_6fusion15FusionCallbacksIS1J_NS1N_17LinearCombinationISJ_fSJ_fLNS_15FloatRoundStyleE2EEESI_S1M_JEEENS4_5SM1004TMEM4LOAD26SM100_TMEM_LOAD_16dp128b8xES11_S1B_NS4_17SM75_U32x4_LDSM_NENS4_14SM90_TMA_STOREES1B_NS4_17SM90_U32x4_STSM_NENS4_39AutoVectorizingCopyWithAssumedAlignmentILi128EEEEEEvvEEEEvNT_6ParamsE)
        /*0044*/ 	.word	0x00000000
.L_29:


//--------------------- .nv.compat                --------------------------
	.section	.nv.compat,"",@"SHT_CUDA_COMPAT_INFO"
	.align	4
        /*0000*/ 	.byte	0x02, 0x09, 0x01, 0x00, 0x02, 0x02, 0x02, 0x00, 0x02, 0x05, 0x05, 0x00, 0x03, 0x07, 0x01, 0x01
        /*0010*/ 	.byte	0x02, 0x03, 0x01, 0x00, 0x02, 0x06, 0x01, 0x00, 0x04, 0x0b, 0x08, 0x00, 0x09, 0x00, 0x00, 0x00
        /*0020*/ 	.byte	0x00, 0x00, 0x00, 0x00


//--------------------- .nv.info._ZN7cutlass13device_kernelINS_4gemm6kernel13GemmUniversalIN4cute5tupleIJiiiiEEENS1_10collective13CollectiveMmaINS1_35MainloopSm100TmaUmmaWarpSpecializedILi4ELi2ELi4ENS5_IJNS4_1CILi2EEENSA_ILi1EEESC_EEEEENS5_IJNSA_ILi64EEENSA_ILi128EEENSA_ILi32EEEEEENS_10tfloat32_tENS5_IJlSC_lEEESJ_SK_NS4_8TiledMMAINS4_8MMA_AtomIJNS4_17SM100_MMA_TF32_SSISJ_SJ_fLi64ELi128ELNS4_4UMMA5MajorE0ELSP_0ELNSO_7ScaleInE0ELSQ_0EEEEEENS4_6LayoutINS5_IJSC_SC_SC_EEENS5_IJNSA_ILi0EEESV_SV_EEEEENS5_IJNS4_10UnderscoreESY_SY_EEEEENS4_13SM90_TMA_LOADENS4_14ComposedLayoutINS4_7SwizzleILi3ELi4ELi3EEENS4_18smem_ptr_flag_bitsILi32EEENST_INS5_IJNSA_ILi8EEESH_EEENS5_IJSH_SC_EEEEEEEvNS4_8identityENS4_23SM90_TMA_LOAD_MULTICASTES1B_vS1C_EENS_8epilogue10collective18CollectiveEpilogueINS1F_23Sm100TmaWarpSpecializedILi4ELi2ELi16ELb1ELb0EEEJSI_NS5_IJNST_ISF_SC_EENST_ISH_SC_EEEEESJ_SK_SJ_SK_NS1F_6fusion15FusionCallbacksIS1J_NS1N_17LinearCombinationISJ_fSJ_fLNS_15FloatRoundStyleE2EEESI_S1M_JEEENS4_5SM1004TMEM4LOAD26SM100_TMEM_LOAD_16dp128b8xES11_S1B_NS4_17SM75_U32x4_LDSM_NENS4_14SM90_TMA_STOREES1B_NS4_17SM90_U32x4_STSM_NENS4_39AutoVectorizingCopyWithAssumedAlignmentILi128EEEEEEvvEEEEvNT_6ParamsE --------------------------
	.section	.nv.info._ZN7cutlass13device_kernelINS_4gemm6kernel13GemmUniversalIN4cute5tupleIJiiiiEEENS1_10collective13CollectiveMmaINS1_35MainloopSm100TmaUmmaWarpSpecializedILi4ELi2ELi4ENS5_IJNS4_1CILi2EEENSA_ILi1EEESC_EEEEENS5_IJNSA_ILi64EEENSA_ILi128EEENSA_ILi32EEEEEENS_10tfloat32_tENS5_IJlSC_lEEESJ_SK_NS4_8TiledMMAINS4_8MMA_AtomIJNS4_17SM100_MMA_TF32_SSISJ_SJ_fLi64ELi128ELNS4_4UMMA5MajorE0ELSP_0ELNSO_7ScaleInE0ELSQ_0EEEEEENS4_6LayoutINS5_IJSC_SC_SC_EEENS5_IJNSA_ILi0EEESV_SV_EEEEENS5_IJNS4_10UnderscoreESY_SY_EEEEENS4_13SM90_TMA_LOADENS4_14ComposedLayoutINS4_7SwizzleILi3ELi4ELi3EEENS4_18smem_ptr_flag_bitsILi32EEENST_INS5_IJNSA_ILi8EEESH_EEENS5_IJSH_SC_EEEEEEEvNS4_8identityENS4_23SM90_TMA_LOAD_MULTICASTES1B_vS1C_EENS_8epilogue10collective18CollectiveEpilogueINS1F_23Sm100TmaWarpSpecializedILi4ELi2ELi16ELb1ELb0EEEJSI_NS5_IJNST_ISF_SC_EENST_ISH_SC_EEEEESJ_SK_SJ_SK_NS1F_6fusion15FusionCallbacksIS1J_NS1N_17LinearCombinationISJ_fSJ_fLNS_15FloatRoundStyleE2EEESI_S1M_JEEENS4_5SM1004TMEM4LOAD26SM100_TMEM_LOAD_16dp128b8xES11_S1B_NS4_17SM75_U32x4_LDSM_NENS4_14SM90_TMA_STOREES1B_NS4_17SM90_U32x4_STSM_NENS4_39AutoVectorizingCopyWithAssumedAlignmentILi128EEEEEEvvEEEEvNT_6ParamsE,"",@"SHT_CUDA_INFO"
	.sectionflags	@""
	.align	4


	//----- nvinfo : EIATTR_CUDA_API_VERSION
	.align		4
        /*0000*/ 	.byte	0x04, 0x37
        /*0002*/ 	.short	(.L_31 - .L_30)
.L_30:
        /*0004*/ 	.word	0x00000082


	//----- nvinfo : EIATTR_KPARAM_INFO
	.align		4
.L_31:
        /*0008*/ 	.byte	0x04, 0x17
        /*000a*/ 	.short	(.L_33 - .L_32)
.L_32:
        /*000c*/ 	.word	0x00000000
        /*0010*/ 	.short	0x0000
        /*0012*/ 	.short	0x0000
        /*0014*/ 	.byte	0x00, 0xf0, 0x01, 0x20


	//----- nvinfo : EIATTR_AT_ENTRY_FRAGMENTS
	.align		4
.L_33:
        /*0018*/ 	.byte	0x04, 0x4f
        /*001a*/ 	.short	(.L_35 - .L_34)


	//   ....[0]....
.L_34:
        /*001c*/ 	.word	0x00000006


	//----- nvinfo : EIATTR_RESERVED_SMEM_USED
	.align		4
.L_35:
        /*0020*/ 	.byte	0x01, 0x41
	.zero		2


	//----- nvinfo : EIATTR_SPARSE_MMA_MASK
	.align		4
        /*0024*/ 	.byte	0x03, 0x50
        /*0026*/ 	.short	0x0000


	//----- nvinfo : EIATTR_TCGEN05_1CTA_USED
	.align		4
        /*0028*/ 	.byte	0x01, 0x51
	.zero		2


	//----- nvinfo : EIATTR_MAXREG_COUNT
	.align		4
        /*002c*/ 	.byte	0x03, 0x1b
        /*002e*/ 	.short	0x00ff


	//----- nvinfo : EIATTR_NUM_BARRIERS
	.align		4
        /*0030*/ 	.byte	0x02, 0x4c
        /*0032*/ 	.byte	0x07
	.zero		1


	//----- nvinfo : EIATTR_EXTERNS
	.align		4
        /*0034*/ 	.byte	0x04, 0x0f
        /*0036*/ 	.short	(.L_37 - .L_36)


	//   ....[0]....
	.align		4
.L_36:
        /*0038*/ 	.word	index@(__assertfail)


	//----- nvinfo : EIATTR_MERCURY_ISA_VERSION
	.align		4
.L_37:
        /*003c*/ 	.byte	0x03, 0x5f
        /*003e*/ 	.short	0x0101


	//----- nvinfo : EIATTR_INT_WARP_WIDE_INSTR_OFFSETS
	.align		4
        /*0040*/ 	.byte	0x04, 0x31
        /*0042*/ 	.short	(.L_39 - .L_38)


	//   ....[0]....
.L_38:
        /*0044*/ 	.word	0x00003d10


	//   ....[1]....
        /*0048*/ 	.word	0x00003d30


	//   ....[2]....
        /*004c*/ 	.word	0x00003d60


	//   ....[3]....
        /*0050*/ 	.word	0x00004970


	//   ....[4]....
        /*0054*/ 	.word	0x000049d0


	//   ....[5]....
        /*0058*/ 	.word	0x00004ab0


	//   ....[6]....
        /*005c*/ 	.word	0x00004b30


	//   ....[7]....
        /*0060*/ 	.word	0x00004c20


	//   ....[8]....
        /*0064*/ 	.word	0x00004cb0


	//   ....[9]....
        /*0068*/ 	.word	0x00004da0


	//   ....[10]....
        /*006c*/ 	.word	0x00004e50


	//----- nvinfo : EIATTR_COOP_GROUP_MASK_REGIDS
	.align		4
.L_39:
        /*0070*/ 	.byte	0x04, 0x29
        /*0072*/ 	.short	(.L_41 - .L_40)


	//   ....[0]....
.L_40:
        /*0074*/ 	.word	0xffffffff


	//   ....[1]....
        /*0078*/ 	.word	0xffffffff


	//   ....[2]....
        /*007c*/ 	.word	0xffffffff


	//   ....[3]....
        /*0080*/ 	.word	0xffffffff


	//   ....[4]....
        /*0084*/ 	.word	0xffffffff


	//   ....[5]....
        /*0088*/ 	.word	0xffffffff


	//   ....[6]....
        /*008c*/ 	.word	0xffffffff


	//   ....[7]....
        /*0090*/ 	.word	0xffffffff


	//   ....[8]....
        /*0094*/ 	.word	0xffffffff


	//   ....[9]....
        /*0098*/ 	.word	0xffffffff


	//   ....[10]....
        /*009c*/ 	.word	0xffffffff


	//   ....[11]....
        /*00a0*/ 	.word	0xffffffff


	//   ....[12]....
        /*00a4*/ 	.word	0xffffffff


	//   ....[13]....
        /*00a8*/ 	.word	0xffffffff


	//----- nvinfo : EIATTR_COOP_GROUP_INSTR_OFFSETS
	.align		4
.L_41:
        /*00ac*/ 	.byte	0x04, 0x28
        /*00ae*/ 	.short	(.L_43 - .L_42)


	//   ....[0]....
.L_42:
        /*00b0*/ 	.word	0x00000080


	//   ....[1]....
        /*00b4*/ 	.word	0x000004f0


	//   ....[2]....
        /*00b8*/ 	.word	0x00000690


	//   ....[3]....
        /*00bc*/ 	.word	0x00000830


	//   ....[4]....
        /*00c0*/ 	.word	0x00000930


	//   ....[5]....
        /*00c4*/ 	.word	0x00000aa0


	//   ....[6]....
        /*00c8*/ 	.word	0x00000c40


	//   ....[7]....
        /*00cc*/ 	.word	0x00000df0


	//   ....[8]....
        /*00d0*/ 	.word	0x00002010


	//   ....[9]....
        /*00d4*/ 	.word	0x00002f00


	//   ....[10]....
        /*00d8*/ 	.word	0x00003110


	//   ....[11]....
        /*00dc*/ 	.word	0x00003140


	//   ....[12]....
        /*00e0*/ 	.word	0x00003bf0


	//   ....[13]....
        /*00e4*/ 	.word	0x00003e20


	//----- nvinfo : EIATTR_VRC_CTA_INIT_COUNT
	.align		4
.L_43:
        /*00e8*/ 	.byte	0x02, 0x4a
        /*00ea*/ 	.byte	0x80
	.zero		1


	//----- nvinfo : EIATTR_SYSCALL_OFFSETS
	.align		4
        /*00ec*/ 	.byte	0x04, 0x46
        /*00ee*/ 	.short	(.L_45 - .L_44)


	//   ....[0]....
.L_44:
        /*00f0*/ 	.word	0x00005af0


	//   ....[1]....
        /*00f4*/ 	.word	0x00005be0


	//   ....[2]....
        /*00f8*/ 	.word	0x00006450


	//   ....[3]....
        /*00fc*/ 	.word	0x00006e10


	//   ....[4]....
        /*0100*/ 	.word	0x00007780


	//   ....[5]....
        /*0104*/ 	.word	0x000080e0


	//----- nvinfo : EIATTR_MBARRIER_INSTR_OFFSETS
	.align		4
.L_45:
        /*0108*/ 	.byte	0x04, 0x39
        /*010a*/ 	.short	(.L_47 - .L_46)


	//   ....[0]....
.L_46:
        /*010c*/ 	.word	0x00000600
        /*0110*/ 	.word	0x000000ff
        /*0114*/ 	.word	0x00000000
        /*0118*/ 	.short	0x0100
        /*011a*/ 	.byte	0x04
	.zero		1


	//   ....[1]....
        /*011c*/ 	.word	0x00000610
        /*0120*/ 	.word	0x000000ff
        /*0124*/ 	.word	0x00000020
        /*0128*/ 	.short	0x0100
        /*012a*/ 	.byte	0x04
	.zero		1


	//   ....[2]....
        /*012c*/ 	.word	0x00000620
        /*0130*/ 	.word	0x000000ff
        /*0134*/ 	.word	0x00000008
        /*0138*/ 	.short	0x0100
        /*013a*/ 	.byte	0x04
	.zero		1


	//   ....[3]....
        /*013c*/ 	.word	0x00000630
        /*0140*/ 	.word	0x000000ff
        /*0144*/ 	.word	0x00000028
        /*0148*/ 	.short	0x0100
        /*014a*/ 	.byte	0x04
	.zero		1


	//   ....[4]....
        /*014c*/ 	.word	0x00000640
        /*0150*/ 	.word	0x000000ff
        /*0154*/ 	.word	0x00000010
        /*0158*/ 	.short	0x0100
        /*015a*/ 	.byte	0x04
	.zero		1


	//   ....[5]....
        /*015c*/ 	.word	0x00000650
        /*0160*/ 	.word	0x000000ff
        /*0164*/ 	.word	0x00000030
        /*0168*/ 	.short	0x0100
        /*016a*/ 	.byte	0x04
	.zero		1


	//   ....[6]....
        /*016c*/ 	.word	0x00000660
        /*0170*/ 	.word	0x000000ff
        /*0174*/ 	.word	0x00000018
        /*0178*/ 	.short	0x0100
        /*017a*/ 	.byte	0x04
	.zero		1


	//   ....[7]....
        /*017c*/ 	.word	0x00000670
        /*0180*/ 	.word	0x000000ff
        /*0184*/ 	.word	0x00000038
        /*0188*/ 	.short	0x0100
        /*018a*/ 	.byte	0x04
	.zero		1


	//   ....[8]....
        /*018c*/ 	.word	0x000007a0
        /*0190*/ 	.word	0x000000ff
        /*0194*/ 	.word	0x00000040
        /*0198*/ 	.short	0x0100
        /*019a*/ 	.byte	0x04
	.zero		1


	//   ....[9]....
        /*019c*/ 	.word	0x000007b0
        /*01a0*/ 	.word	0x000000ff
        /*01a4*/ 	.word	0x00000060
        /*01a8*/ 	.short	0x0100
        /*01aa*/ 	.byte	0x04
	.zero		1


	//   ....[10]....
        /*01ac*/ 	.word	0x000007c0
        /*01b0*/ 	.word	0x000000ff
        /*01b4*/ 	.word	0x00000048
        /*01b8*/ 	.short	0x0100
        /*01ba*/ 	.byte	0x04
	.zero		1


	//   ....[11]....
        /*01bc*/ 	.word	0x000007d0
        /*01c0*/ 	.word	0x000000ff
        /*01c4*/ 	.word	0x00000068
        /*01c8*/ 	.short	0x0100
        /*01ca*/ 	.byte	0x04
	.zero		1


	//   ....[12]....
        /*01cc*/ 	.word	0x000007e0
        /*01d0*/ 	.word	0x000000ff
        /*01d4*/ 	.word	0x00000050
        /*01d8*/ 	.short	0x0100
        /*01da*/ 	.byte	0x04
	.zero		1


	//   ....[13]....
        /*01dc*/ 	.word	0x000007f0
        /*01e0*/ 	.word	0x000000ff
        /*01e4*/ 	.word	0x00000070
        /*01e8*/ 	.short	0x0100
        /*01ea*/ 	.byte	0x04
	.zero		1


	//   ....[14]....
        /*01ec*/ 	.word	0x00000800
        /*01f0*/ 	.word	0x000000ff
        /*01f4*/ 	.word	0x00000058
        /*01f8*/ 	.short	0x0100
        /*01fa*/ 	.byte	0x04
	.zero		1


	//   ....[15]....
        /*01fc*/ 	.word	0x00000810
        /*0200*/ 	.word	0x000000ff
        /*0204*/ 	.word	0x00000078
        /*0208*/ 	.short	0x0100
        /*020a*/ 	.byte	0x04
	.zero		1


	//   ....[16]....
        /*020c*/ 	.word	0x00000900
        /*0210*/ 	.word	0x000000ff
        /*0214*/ 	.word	0x00000080
        /*0218*/ 	.short	0x0100
        /*021a*/ 	.byte	0x06
	.zero		1


	//   ....[17]....
        /*021c*/ 	.word	0x00000910
        /*0220*/ 	.word	0x000000ff
        /*0224*/ 	.word	0x00000088
        /*0228*/ 	.short	0x0100
        /*022a*/ 	.byte	0x06
	.zero		1


	//   ....[18]....
        /*022c*/ 	.word	0x00000a50
        /*0230*/ 	.word	0x000000ff
        /*0234*/ 	.word	0x00000090
        /*0238*/ 	.short	0x0100
        /*023a*/ 	.byte	0x06
	.zero		1


	//   ....[19]....
        /*023c*/ 	.word	0x00000a60
        /*0240*/ 	.word	0x000000ff
        /*0244*/ 	.word	0x000000a0
        /*0248*/ 	.short	0x0100
        /*024a*/ 	.byte	0x06
	.zero		1


	//   ....[20]....
        /*024c*/ 	.word	0x00000a70
        /*0250*/ 	.word	0x000000ff
        /*0254*/ 	.word	0x00000098
        /*0258*/ 	.short	0x0100
        /*025a*/ 	.byte	0x06
	.zero		1


	//   ....[21]....
        /*025c*/ 	.word	0x00000a80
        /*0260*/ 	.word	0x000000ff
        /*0264*/ 	.word	0x000000a8
        /*0268*/ 	.short	0x0100
        /*026a*/ 	.byte	0x06
	.zero		1


	//   ....[22]....
        /*026c*/ 	.word	0x00000bb0
        /*0270*/ 	.word	0x000000ff
        /*0274*/ 	.word	0x000000b0
        /*0278*/ 	.short	0x0100
        /*027a*/ 	.byte	0x04
	.zero		1


	//   ....[23]....
        /*027c*/ 	.word	0x00000bc0
        /*0280*/ 	.word	0x000000ff
        /*0284*/ 	.word	0x000000d0
        /*0288*/ 	.short	0x0100
        /*028a*/ 	.byte	0x04
	.zero		1


	//   ....[24]....
        /*028c*/ 	.word	0x00000bd0
        /*0290*/ 	.word	0x000000ff
        /*0294*/ 	.word	0x000000b8
        /*0298*/ 	.short	0x0100
        /*029a*/ 	.byte	0x04
	.zero		1


	//   ....[25]....
        /*029c*/ 	.word	0x00000be0
        /*02a0*/ 	.word	0x000000ff
        /*02a4*/ 	.word	0x000000d8
        /*02a8*/ 	.short	0x0100
        /*02aa*/ 	.byte	0x04
	.zero		1


	//   ....[26]....
        /*02ac*/ 	.word	0x00000bf0
        /*02b0*/ 	.word	0x000000ff
        /*02b4*/ 	.word	0x000000c0
        /*02b8*/ 	.short	0x0100
        /*02ba*/ 	.byte	0x04
	.zero		1


	//   ....[27]....
        /*02bc*/ 	.word	0x00000c00
        /*02c0*/ 	.word	0x000000ff
        /*02c4*/ 	.word	0x000000e0
        /*02c8*/ 	.short	0x0100
        /*02ca*/ 	.byte	0x04
	.zero		1


	//   ....[28]....
        /*02cc*/ 	.word	0x00000c10
        /*02d0*/ 	.word	0x000000ff
        /*02d4*/ 	.word	0x000000c8
        /*02d8*/ 	.short	0x0100
        /*02da*/ 	.byte	0x04
	.zero		1


	//   ....[29]....
        /*02dc*/ 	.word	0x00000c20
        /*02e0*/ 	.word	0x000000ff
        /*02e4*/ 	.word	0x000000e8
        /*02e8*/ 	.short	0x0100
        /*02ea*/ 	.byte	0x04
	.zero		1


	//   ....[30]....
        /*02ec*/ 	.word	0x00000d10
        /*02f0*/ 	.word	0x000000ff
        /*02f4*/ 	.word	0x000000f0
        /*02f8*/ 	.short	0x0100
        /*02fa*/ 	.byte	0x04
	.zero		1


	//   ....[31]....
        /*02fc*/ 	.word	0x00000d20
        /*0300*/ 	.word	0x000000ff
        /*0304*/ 	.word	0x00000100
        /*0308*/ 	.short	0x0100
        /*030a*/ 	.byte	0x04
	.zero		1


	//   ....[32]....
        /*030c*/ 	.word	0x00000d30
        /*0310*/ 	.word	0x000000ff
        /*0314*/ 	.word	0x000000f8
        /*0318*/ 	.short	0x0100
        /*031a*/ 	.byte	0x04
	.zero		1


	//   ....[33]....
        /*031c*/ 	.word	0x00000d40
        /*0320*/ 	.word	0x000000ff
        /*0324*/ 	.word	0x00000108
        /*0328*/ 	.short	0x0100
        /*032a*/ 	.byte	0x04
	.zero		1


	//   ....[34]....
        /*032c*/ 	.word	0x000018b0
        /*0330*/ 	.word	0x00000000
        /*0334*/ 	.word	0x00000100
        /*0338*/ 	.short	0x010a
        /*033a*/ 	.byte	0xff
	.zero		1


	//   ....[35]....
        /*033c*/ 	.word	0x000018d0
        /*0340*/ 	.word	0x00000000
        /*0344*/ 	.word	0x000000f0
        /*0348*/ 	.short	0x0101
        /*034a*/ 	.byte	0xff
	.zero		1


	//   ....[36]....
        /*034c*/ 	.word	0x00001990
        /*0350*/ 	.word	0x000000ff
        /*0354*/ 	.word	0x00000020
        /*0358*/ 	.short	0x010a
        /*035a*/ 	.byte	0x04
	.zero		1


	//   ....[37]....
        /*035c*/ 	.word	0x00001a10
        /*0360*/ 	.word	0x000000ff
        /*0364*/ 	.word	0x00000020
        /*0368*/ 	.short	0x010a
        /*036a*/ 	.byte	0x21
	.zero		1


	//   ....[38]....
        /*036c*/ 	.word	0x00001ba0
        /*0370*/ 	.word	0x000000ff
        /*0374*/ 	.word	0x00000020
        /*0378*/ 	.short	0x010a
        /*037a*/ 	.byte	0x08
	.zero		1


	//   ....[39]....
        /*037c*/ 	.word	0x00001cd0
        /*0380*/ 	.word	0x000000ff
        /*0384*/ 	.word	0x00000088
        /*0388*/ 	.short	0x0101
        /*038a*/ 	.byte	0x07
	.zero		1


	//   ....[40]....
        /*038c*/ 	.word	0x00001cf0
        /*0390*/ 	.word	0x000000ff
        /*0394*/ 	.word	0x00000020
        /*0398*/ 	.short	0x010a
        /*039a*/ 	.byte	0x04
	.zero		1


	//   ....[41]....
        /*039c*/ 	.word	0x00001d70
        /*03a0*/ 	.word	0x000000ff
        /*03a4*/ 	.word	0x00000020
        /*03a8*/ 	.short	0x010a
        /*03aa*/ 	.byte	0x09
	.zero		1


	//   ....[42]....
        /*03ac*/ 	.word	0x00001f10
        /*03b0*/ 	.word	0x000000ff
        /*03b4*/ 	.word	0x00000020
        /*03b8*/ 	.short	0x010a
        /*03ba*/ 	.byte	0x06
	.zero		1


	//   ....[43]....
        /*03bc*/ 	.word	0x00002040
        /*03c0*/ 	.word	0x00000003
        /*03c4*/ 	.word	0x00000090
        /*03c8*/ 	.short	0x010a
        /*03ca*/ 	.byte	0xff
	.zero		1


	//   ....[44]....
        /*03cc*/ 	.word	0x00002190
        /*03d0*/ 	.word	0x00000000
        /*03d4*/ 	.word	0x00000000
        /*03d8*/ 	.short	0x0101
        /*03da*/ 	.byte	0xff
	.zero		1


	//   ....[45]....
        /*03dc*/ 	.word	0x00002750
        /*03e0*/ 	.word	0x000000ff
        /*03e4*/ 	.word	0x00000000
        /*03e8*/ 	.short	0x010a
        /*03ea*/ 	.byte	0x04
	.zero		1


	//   ....[46]....
        /*03ec*/ 	.word	0x000027e0
        /*03f0*/ 	.word	0x000000ff
        /*03f4*/ 	.word	0x00000000
        /*03f8*/ 	.short	0x010a
        /*03fa*/ 	.byte	0x05
	.zero		1


	//   ....[47]....
        /*03fc*/ 	.word	0x00002870
        /*0400*/ 	.word	0x000000ff
        /*0404*/ 	.word	0x00000000
        /*0408*/ 	.short	0x010a
        /*040a*/ 	.byte	0x05
	.zero		1


	//   ....[48]....
        /*040c*/ 	.word	0x00002910
        /*0410*/ 	.word	0x00000000
        /*0414*/ 	.word	0x00000000
        /*0418*/ 	.short	0x010a
        /*041a*/ 	.byte	0xff
	.zero		1


	//   ....[49]....
        /*041c*/ 	.word	0x00002a50
        /*0420*/ 	.word	0x00000002
        /*0424*/ 	.word	0x000000f0
        /*0428*/ 	.short	0x010a
        /*042a*/ 	.byte	0xff
	.zero		1


	//   ....[50]....
        /*042c*/ 	.word	0x00002ab0
        /*0430*/ 	.word	0x00000004
        /*0434*/ 	.word	0x00000000
        /*0438*/ 	.short	0x0101
        /*043a*/ 	.byte	0xff
	.zero		1


	//   ....[51]....
        /*043c*/ 	.word	0x00002ad0
        /*0440*/ 	.word	0x000000ff
        /*0444*/ 	.word	0x000000a0
        /*0448*/ 	.short	0x010a
        /*044a*/ 	.byte	0x04
	.zero		1


	//   ....[52]....
        /*044c*/ 	.word	0x00002bf0
        /*0450*/ 	.word	0x00000002
        /*0454*/ 	.word	0x00000090
        /*0458*/ 	.short	0x010a
        /*045a*/ 	.byte	0xff
	.zero		1


	//   ....[53]....
        /*045c*/ 	.word	0x00002d00
        /*0460*/ 	.word	0x00000002
        /*0464*/ 	.word	0x00000000
        /*0468*/ 	.short	0x0101
        /*046a*/ 	.byte	0xff
	.zero		1


	//   ....[54]....
        /*046c*/ 	.word	0x00002d90
        /*0470*/ 	.word	0x000000ff
        /*0474*/ 	.word	0x000000a0
        /*0478*/ 	.short	0x0106
        /*047a*/ 	.byte	0x04
	.zero		1


	//   ....[55]....
        /*047c*/ 	.word	0x00002db0
        /*0480*/ 	.word	0x000000ff
        /*0484*/ 	.word	0x000000a0
        /*0488*/ 	.short	0x010a
        /*048a*/ 	.byte	0x04
	.zero		1


	//   ....[56]....
        /*048c*/ 	.word	0x00002e40
        /*0490*/ 	.word	0x000000ff
        /*0494*/ 	.word	0x000000a0
        /*0498*/ 	.short	0x0106
        /*049a*/ 	.byte	0x07
	.zero		1


	//   ....[57]....
        /*049c*/ 	.word	0x00002e80
        /*04a0*/ 	.word	0x00000000
        /*04a4*/ 	.word	0x000000a0
        /*04a8*/ 	.short	0x010a
        /*04aa*/ 	.byte	0xff
	.zero		1


	//   ....[58]....
        /*04ac*/ 	.word	0x000033e0
        /*04b0*/ 	.word	0x00000000
        /*04b4*/ 	.word	0x00000090
        /*04b8*/ 	.short	0x010a
        /*04ba*/ 	.byte	0xff
	.zero		1


	//   ....[59]....
        /*04bc*/ 	.word	0x000034e0
        /*04c0*/ 	.word	0x00000003
        /*04c4*/ 	.word	0x00000000
        /*04c8*/ 	.short	0x0101
        /*04ca*/ 	.byte	0xff
	.zero		1


	//   ....[60]....
        /*04cc*/ 	.word	0x000034f0
        /*04d0*/ 	.word	0x000000ff
        /*04d4*/ 	.word	0x00000000
        /*04d8*/ 	.short	0x010a
        /*04da*/ 	.byte	0x04
	.zero		1


	//   ....[61]....
        /*04dc*/ 	.word	0x00003570
        /*04e0*/ 	.word	0x000000ff
        /*04e4*/ 	.word	0x000000d0
        /*04e8*/ 	.short	0x010a
        /*04ea*/ 	.byte	0x1f
	.zero		1


	//   ....[62]....
        /*04ec*/ 	.word	0x00003650
        /*04f0*/ 	.word	0x000000ff
        /*04f4*/ 	.word	0x00000000
        /*04f8*/ 	.short	0x010a
        /*04fa*/ 	.byte	0x05
	.zero		1


	//   ....[63]....
        /*04fc*/ 	.word	0x00003790
        /*0500*/ 	.word	0x000000ff
        /*0504*/ 	.word	0x00000000
        /*0508*/ 	.short	0x010a
        /*050a*/ 	.byte	0x04
	.zero		1


	//   ....[64]....
        /*050c*/ 	.word	0x00003a20
        /*0510*/ 	.word	0x000000ff
        /*0514*/ 	.word	0x00000000
        /*0518*/ 	.short	0x010a
        /*051a*/ 	.byte	0x04
	.zero		1


	//   ....[65]....
        /*051c*/ 	.word	0x00003ab0
        /*0520*/ 	.word	0x000000ff
        /*0524*/ 	.word	0x00000000
        /*0528*/ 	.short	0x010a
        /*052a*/ 	.byte	0x05
	.zero		1


	//   ....[66]....
        /*052c*/ 	.word	0x00003b40
        /*0530*/ 	.word	0x000000ff
        /*0534*/ 	.word	0x00000000
        /*0538*/ 	.short	0x010a
        /*053a*/ 	.byte	0x05
	.zero		1


	//   ....[67]....
        /*053c*/ 	.word	0x00003bd0
        /*0540*/ 	.word	0x000000ff
        /*0544*/ 	.word	0x00000000
        /*0548*/ 	.short	0x010a
        /*054a*/ 	.byte	0x04
	.zero		1


	//   ....[68]....
        /*054c*/ 	.word	0x00004130
        /*0550*/ 	.word	0x00000008
        /*0554*/ 	.word	0x00000090
        /*0558*/ 	.short	0x010a
        /*055a*/ 	.byte	0xff
	.zero		1


	//   ....[69]....
        /*055c*/ 	.word	0x000042a0
        /*0560*/ 	.word	0x00000000
        /*0564*/ 	.word	0x00000000
        /*0568*/ 	.short	0x0101
        /*056a*/ 	.byte	0xff
	.zero		1


	//   ....[70]....
        /*056c*/ 	.word	0x00004780
        /*0570*/ 	.word	0x000000ff
        /*0574*/ 	.word	0x00000088
        /*0578*/ 	.short	0x010a
        /*057a*/ 	.byte	0x15
	.zero		1


	//   ....[71]....
        /*057c*/ 	.word	0x00004910
        /*0580*/ 	.word	0x000000ff
        /*0584*/ 	.word	0x00000060
        /*0588*/ 	.short	0x010a
        /*058a*/ 	.byte	0x15
	.zero		1


	//   ....[72]....
        /*058c*/ 	.word	0x00004a60
        /*0590*/ 	.word	0x000000ff
        /*0594*/ 	.word	0x00000040
        /*0598*/ 	.short	0x010b
        /*059a*/ 	.byte	0x15
	.zero		1


	//   ....[73]....
        /*059c*/ 	.word	0x00004a70
        /*05a0*/ 	.word	0x000000ff
        /*05a4*/ 	.word	0x00000000
        /*05a8*/ 	.short	0x0101
        /*05aa*/ 	.byte	0x32
	.zero		1


	//   ....[74]....
        /*05ac*/ 	.word	0x00004a80
        /*05b0*/ 	.word	0x000000ff
        /*05b4*/ 	.word	0x00000068
        /*05b8*/ 	.short	0x010a
        /*05ba*/ 	.byte	0x15
	.zero		1


	//   ....[75]....
        /*05bc*/ 	.word	0x00004bd0
        /*05c0*/ 	.word	0x000000ff
        /*05c4*/ 	.word	0x00000048
        /*05c8*/ 	.short	0x010b
        /*05ca*/ 	.byte	0x15
	.zero		1


	//   ....[76]....
        /*05cc*/ 	.word	0x00004be0
        /*05d0*/ 	.word	0x000000ff
        /*05d4*/ 	.word	0x00000000
        /*05d8*/ 	.short	0x0101
        /*05da*/ 	.byte	0x31
	.zero		1


	//   ....[77]....
        /*05dc*/ 	.word	0x00004bf0
        /*05e0*/ 	.word	0x000000ff
        /*05e4*/ 	.word	0x00000070
        /*05e8*/ 	.short	0x010a
        /*05ea*/ 	.byte	0x15
	.zero		1


	//   ....[78]....
        /*05ec*/ 	.word	0x00004d50
        /*05f0*/ 	.word	0x000000ff
        /*05f4*/ 	.word	0x00000050
        /*05f8*/ 	.short	0x010b
        /*05fa*/ 	.byte	0x15
	.zero		1


	//   ....[79]....
        /*05fc*/ 	.word	0x00004d60
        /*0600*/ 	.word	0x000000ff
        /*0604*/ 	.word	0x00000000
        /*0608*/ 	.short	0x0101
        /*060a*/ 	.byte	0x30
	.zero		1


	//   ....[80]....
        /*060c*/ 	.word	0x00004d70
        /*0610*/ 	.word	0x000000ff
        /*0614*/ 	.word	0x00000078
        /*0618*/ 	.short	0x010a
        /*061a*/ 	.byte	0x15
	.zero		1


	//   ....[81]....
        /*061c*/ 	.word	0x00004f70
        /*0620*/ 	.word	0x000000ff
        /*0624*/ 	.word	0x00000058
        /*0628*/ 	.short	0x010b
        /*062a*/ 	.byte	0x15
	.zero		1


	//   ....[82]....
        /*062c*/ 	.word	0x00004f80
        /*0630*/ 	.word	0x000000ff
        /*0634*/ 	.word	0x00000000
        /*0638*/ 	.short	0x0101
        /*063a*/ 	.byte	0x2b
	.zero		1


	//   ....[83]....
        /*063c*/ 	.word	0x00004fb0
        /*0640*/ 	.word	0x000000ff
        /*0644*/ 	.word	0x00000060
        /*0648*/ 	.short	0x010a
        /*064a*/ 	.byte	0x15
	.zero		1


	//   ....[84]....
        /*064c*/ 	.word	0x00004fd0
        /*0650*/ 	.word	0x000000ff
        /*0654*/ 	.word	0x00000068
        /*0658*/ 	.short	0x010a
        /*065a*/ 	.byte	0x15
	.zero		1


	//   ....[85]....
        /*065c*/ 	.word	0x00004ff0
        /*0660*/ 	.word	0x000000ff
        /*0664*/ 	.word	0x00000070
        /*0668*/ 	.short	0x010a
        /*066a*/ 	.byte	0x15
	.zero		1


	//   ....[86]....
        /*066c*/ 	.word	0x00005030
        /*0670*/ 	.word	0x00000000
        /*0674*/ 	.word	0x00000078
        /*0678*/ 	.short	0x010a
        /*067a*/ 	.byte	0xff
	.zero		1


	//   ....[87]....
        /*067c*/ 	.word	0x00005380
        /*0680*/ 	.word	0x00000003
        /*0684*/ 	.word	0x00000090
        /*0688*/ 	.short	0x010a
        /*068a*/ 	.byte	0xff
	.zero		1


	//   ....[88]....
        /*068c*/ 	.word	0x00005500
        /*0690*/ 	.word	0x00000000
        /*0694*/ 	.word	0x00000000
        /*0698*/ 	.short	0x0101
        /*069a*/ 	.byte	0xff
	.zero		1


	//   ....[89]....
        /*069c*/ 	.word	0x000060a0
        /*06a0*/ 	.word	0x000000ff
        /*06a4*/ 	.word	0x00000040
        /*06a8*/ 	.short	0x010a
        /*06aa*/ 	.byte	0x2c
	.zero		1


	//   ....[90]....
        /*06ac*/ 	.word	0x00006110
        /*06b0*/ 	.word	0x00000050
        /*06b4*/ 	.word	0x000000b0
        /*06b8*/ 	.short	0x010a
        /*06ba*/ 	.byte	0xff
	.zero		1


	//   ....[91]....
        /*06bc*/ 	.word	0x00006230
        /*06c0*/ 	.word	0x000000ff
        /*06c4*/ 	.word	0x00000040
        /*06c8*/ 	.short	0x010a
        /*06ca*/ 	.byte	0x2c
	.zero		1


	//   ....[92]....
        /*06cc*/ 	.word	0x00006330
        /*06d0*/ 	.word	0x00000050
        /*06d4*/ 	.word	0x000000b0
        /*06d8*/ 	.short	0x010a
        /*06da*/ 	.byte	0xff
	.zero		1


	//   ....[93]....
        /*06dc*/ 	.word	0x00006b30
        /*06e0*/ 	.word	0x00000000
        /*06e4*/ 	.word	0x00000000
        /*06e8*/ 	.short	0x0101
        /*06ea*/ 	.byte	0xff
	.zero		1


	//   ....[94]....
        /*06ec*/ 	.word	0x00006b40
        /*06f0*/ 	.word	0x00000003
        /*06f4*/ 	.word	0x00000040
        /*06f8*/ 	.short	0x010a
        /*06fa*/ 	.byte	0xff
	.zero		1


	//   ....[95]....
        /*06fc*/ 	.word	0x00006c10
        /*0700*/ 	.word	0x00000003
        /*0704*/ 	.word	0x00000040
        /*0708*/ 	.short	0x010a
        /*070a*/ 	.byte	0xff
	.zero		1


	//   ....[96]....
        /*070c*/ 	.word	0x000074a0
        /*0710*/ 	.word	0x00000028
        /*0714*/ 	.word	0x00000000
        /*0718*/ 	.short	0x0101
        /*071a*/ 	.byte	0xff
	.zero		1


	//   ....[97]....
        /*071c*/ 	.word	0x000074c0
        /*0720*/ 	.word	0x00000059
        /*0724*/ 	.word	0x00000040
        /*0728*/ 	.short	0x010a
        /*072a*/ 	.byte	0xff
	.zero		1


	//   ....[98]....
        /*072c*/ 	.word	0x00007580
        /*0730*/ 	.word	0x00000059
        /*0734*/ 	.word	0x00000040
        /*0738*/ 	.short	0x010a
        /*073a*/ 	.byte	0xff
	.zero		1


	//   ....[99]....
        /*073c*/ 	.word	0x00007e00
        /*0740*/ 	.word	0x0000005a
        /*0744*/ 	.word	0x00000000
        /*0748*/ 	.short	0x0101
        /*074a*/ 	.byte	0xff
	.zero		1


	//   ....[100]....
        /*074c*/ 	.word	0x00007e20
        /*0750*/ 	.word	0x0000005c
        /*0754*/ 	.word	0x00000040
        /*0758*/ 	.short	0x010a
        /*075a*/ 	.byte	0xff
	.zero		1


	//   ....[101]....
        /*075c*/ 	.word	0x00007ee0
        /*0760*/ 	.word	0x0000005c
        /*0764*/ 	.word	0x00000040
        /*0768*/ 	.short	0x010a
        /*076a*/ 	.byte	0xff
	.zero		1


	//   ....[102]....
        /*076c*/ 	.word	0x000084c0
        /*0770*/ 	.word	0x000000ff
        /*0774*/ 	.word	0x00000000
        /*0778*/ 	.short	0x0101
        /*077a*/ 	.byte	0x04
	.zero		1


	//   ....[103]....
        /*077c*/ 	.word	0x000087d0
        /*0780*/ 	.word	0x00000002
        /*0784*/ 	.word	0x00000000
        /*0788*/ 	.short	0x0101
        /*078a*/ 	.byte	0xff
	.zero		1


	//   ....[104]....
        /*078c*/ 	.word	0x00008a80
        /*0790*/ 	.word	0x000000ff
        /*0794*/ 	.word	0x00000000
        /*0798*/ 	.short	0x0101
        /*079a*/ 	.byte	0x04
	.zero		1


	//   ....[105]....
        /*079c*/ 	.word	0x00008aa0
        /*07a0*/ 	.word	0x00000000
        /*07a4*/ 	.word	0x00000100
        /*07a8*/ 	.short	0x010a
        /*07aa*/ 	.byte	0xff
	.zero		1


	//   ....[106]....
        /*07ac*/ 	.word	0x00008b00
        /*07b0*/ 	.word	0x00000000
        /*07b4*/ 	.word	0x00000020
        /*07b8*/ 	.short	0x010a
        /*07ba*/ 	.byte	0xff
	.zero		1


	//   ....[107]....
        /*07bc*/ 	.word	0x00008b60
        /*07c0*/ 	.word	0x00000000
        /*07c4*/ 	.word	0x00000020
        /*07c8*/ 	.short	0x010a
        /*07ca*/ 	.byte	0xff
	.zero		1


	//   ....[108]....
        /*07cc*/ 	.word	0x00008bb0
        /*07d0*/ 	.word	0x00000003
        /*07d4*/ 	.word	0x00000090
        /*07d8*/ 	.short	0x010a
        /*07da*/ 	.byte	0xff
	.zero		1


	//   ....[109]....
        /*07dc*/ 	.word	0x00008c10
        /*07e0*/ 	.word	0x00000000
        /*07e4*/ 	.word	0x00000000
        /*07e8*/ 	.short	0x010a
        /*07ea*/ 	.byte	0xff
	.zero		1


	//   ....[110]....
        /*07ec*/ 	.word	0x00008c70
        /*07f0*/ 	.word	0x00000000
        /*07f4*/ 	.word	0x00000000
        /*07f8*/ 	.short	0x010a
        /*07fa*/ 	.byte	0xff
	.zero		1


	//   ....[111]....
        /*07fc*/ 	.word	0x00008cd0
        /*0800*/ 	.word	0x00000000
        /*0804*/ 	.word	0x00000000
        /*0808*/ 	.short	0x010a
        /*080a*/ 	.byte	0xff
	.zero		1


	//   ....[112]....
        /*080c*/ 	.word	0x00008d20
        /*0810*/ 	.word	0x00000002
        /*0814*/ 	.word	0x000000f0
        /*0818*/ 	.short	0x010a
        /*081a*/ 	.byte	0xff
	.zero		1


	//   ....[113]....
        /*081c*/ 	.word	0x00008d80
        /*0820*/ 	.word	0x00000002
        /*0824*/ 	.word	0x000000a0
        /*0828*/ 	.short	0x010a
        /*082a*/ 	.byte	0xff
	.zero		1


	//   ....[114]....
        /*082c*/ 	.word	0x00008dd0
        /*0830*/ 	.word	0x00000002
        /*0834*/ 	.word	0x00000090
        /*0838*/ 	.short	0x010a
        /*083a*/ 	.byte	0xff
	.zero		1


	//   ....[115]....
        /*083c*/ 	.word	0x00008e30
        /*0840*/ 	.word	0x00000000
        /*0844*/ 	.word	0x000000a0
        /*0848*/ 	.short	0x010a
        /*084a*/ 	.byte	0xff
	.zero		1


	//   ....[116]....
        /*084c*/ 	.word	0x00008e80
        /*0850*/ 	.word	0x00000000
        /*0854*/ 	.word	0x00000090
        /*0858*/ 	.short	0x010a
        /*085a*/ 	.byte	0xff
	.zero		1


	//   ....[117]....
        /*085c*/ 	.word	0x00008ee0
        /*0860*/ 	.word	0x00000003
        /*0864*/ 	.word	0x000000d0
        /*0868*/ 	.short	0x010a
        /*086a*/ 	.byte	0xff
	.zero		1


	//   ....[118]....
        /*086c*/ 	.word	0x00008f40
        /*0870*/ 	.word	0x00000000
        /*0874*/ 	.word	0x00000000
        /*0878*/ 	.short	0x010a
        /*087a*/ 	.byte	0xff
	.zero		1


	//   ....[119]....
        /*087c*/ 	.word	0x00008fa0
        /*0880*/ 	.word	0x00000000
        /*0884*/ 	.word	0x00000000
        /*0888*/ 	.short	0x010a
        /*088a*/ 	.byte	0xff
	.zero		1


	//   ....[120]....
        /*088c*/ 	.word	0x00009000
        /*0890*/ 	.word	0x00000000
        /*0894*/ 	.word	0x00000000
        /*0898*/ 	.short	0x010a
        /*089a*/ 	.byte	0xff
	.zero		1


	//   ....[121]....
        /*089c*/ 	.word	0x00009060
        /*08a0*/ 	.word	0x00000000
        /*08a4*/ 	.word	0x00000000
        /*08a8*/ 	.short	0x010a
        /*08aa*/ 	.byte	0xff
	.zero		1


	//   ....[122]....
        /*08ac*/ 	.word	0x000090c0
        /*08b0*/ 	.word	0x00000000
        /*08b4*/ 	.word	0x00000000
        /*08b8*/ 	.short	0x010a
        /*08ba*/ 	.byte	0xff
	.zero		1


	//   ....[123]....
        /*08bc*/ 	.word	0x00009110
        /*08c0*/ 	.word	0x00000008
        /*08c4*/ 	.word	0x00000090
        /*08c8*/ 	.short	0x010a
        /*08ca*/ 	.byte	0xff
	.zero		1


	//   ....[124]....
        /*08cc*/ 	.word	0x00009170
        /*08d0*/ 	.word	0x00000000
        /*08d4*/ 	.word	0x00000088
        /*08d8*/ 	.short	0x010a
        /*08da*/ 	.byte	0xff
	.zero		1


	//   ....[125]....
        /*08dc*/ 	.word	0x000091d0
        /*08e0*/ 	.word	0x00000005
        /*08e4*/ 	.word	0x00000060
        /*08e8*/ 	.short	0x010a
        /*08ea*/ 	.byte	0xff
	.zero		1


	//   ....[126]....
        /*08ec*/ 	.word	0x00009230
        /*08f0*/ 	.word	0x00000005
        /*08f4*/ 	.word	0x00000068
        /*08f8*/ 	.short	0x010a
        /*08fa*/ 	.byte	0xff
	.zero		1


	//   ....[127]....
        /*08fc*/ 	.word	0x00009290
        /*0900*/ 	.word	0x00000005
        /*0904*/ 	.word	0x00000070
        /*0908*/ 	.short	0x010a
        /*090a*/ 	.byte	0xff
	.zero		1


	//   ....[128]....
        /*090c*/ 	.word	0x000092f0
        /*0910*/ 	.word	0x00000005
        /*0914*/ 	.word	0x00000078
        /*0918*/ 	.short	0x010a
        /*091a*/ 	.byte	0xff
	.zero		1


	//   ....[129]....
        /*091c*/ 	.word	0x00009350
        /*0920*/ 	.word	0x00000000
        /*0924*/ 	.word	0x00000060
        /*0928*/ 	.short	0x010a
        /*092a*/ 	.byte	0xff
	.zero		1


	//   ....[130]....
        /*092c*/ 	.word	0x000093b0
        /*0930*/ 	.word	0x00000000
        /*0934*/ 	.word	0x00000068
        /*0938*/ 	.short	0x010a
        /*093a*/ 	.byte	0xff
	.zero		1


	//   ....[131]....
        /*093c*/ 	.word	0x00009410
        /*0940*/ 	.word	0x00000000
        /*0944*/ 	.word	0x00000070
        /*0948*/ 	.short	0x010a
        /*094a*/ 	.byte	0xff
	.zero		1


	//   ....[132]....
        /*094c*/ 	.word	0x00009460
        /*0950*/ 	.word	0x00000003
        /*0954*/ 	.word	0x00000090
        /*0958*/ 	.short	0x010a
        /*095a*/ 	.byte	0xff
	.zero		1


	//   ....[133]....
        /*095c*/ 	.word	0x000094c0
        /*0960*/ 	.word	0x00000000
        /*0964*/ 	.word	0x00000040
        /*0968*/ 	.short	0x010a
        /*096a*/ 	.byte	0xff
	.zero		1


	//   ....[134]....
        /*096c*/ 	.word	0x00009510
        /*0970*/ 	.word	0x00000050
        /*0974*/ 	.word	0x000000b0
        /*0978*/ 	.short	0x010a
        /*097a*/ 	.byte	0xff
	.zero		1


	//   ....[135]....
        /*097c*/ 	.word	0x00009560
        /*0980*/ 	.word	0x00000003
        /*0984*/ 	.word	0x00000040
        /*0988*/ 	.short	0x010a
        /*098a*/ 	.byte	0xff
	.zero		1


	//   ....[136]....
        /*098c*/ 	.word	0x000095b0
        /*0990*/ 	.word	0x00000059
        /*0994*/ 	.word	0x00000040
        /*0998*/ 	.short	0x010a
        /*099a*/ 	.byte	0xff
	.zero		1


	//   ....[137]....
        /*099c*/ 	.word	0x00009600
        /*09a0*/ 	.word	0x0000005c
        /*09a4*/ 	.word	0x00000040
        /*09a8*/ 	.short	0x010a
        /*09aa*/ 	.byte	0xff
	.zero		1


	//----- nvinfo : EIATTR_NUM_MBARRIERS
	.align		4
.L_47:
        /*09ac*/ 	.byte	0x03, 0x38
        /*09ae*/ 	.short	0x0022


	//----- nvinfo : EIATTR_EXIT_INSTR_OFFSETS
	.align		4
        /*09b0*/ 	.byte	0x04, 0x1c
        /*09b2*/ 	.short	(.L_49 - .L_48)


	//   ....[0]....
.L_48:
        /*09b4*/ 	.word	0x00002940


	//   ....[1]....
        /*09b8*/ 	.word	0x00002e50


	//   ....[2]....
        /*09bc*/ 	.word	0x00002eb0


	//   ....[3]....
        /*09c0*/ 	.word	0x00003e30


	//   ....[4]....
        /*09c4*/ 	.word	0x00005060


	//   ....[5]....
        /*09c8*/ 	.word	0x000050a0


	//   ....[6]....
        /*09cc*/ 	.word	0x00008960


	//   ....[7]....
        /*09d0*/ 	.word	0x000089e0


	//   ....[8]....
        /*09d4*/ 	.word	0x00008a10


	//   ....[9]....
        /*09d8*/ 	.word	0x00008a90


	//----- nvinfo : EIATTR_MAX_THREADS
	.align		4
.L_49:
        /*09dc*/ 	.byte	0x04, 0x05
        /*09de*/ 	.short	(.L_51 - .L_50)
.L_50:
        /*09e0*/ 	.word	0x00000100
        /*09e4*/ 	.word	0x00000001
        /*09e8*/ 	.word	0x00000001


	//----- nvinfo : EIATTR_CRS_STACK_SIZE
	.align		4
.L_51:
        /*09ec*/ 	.byte	0x04, 0x1e
        /*09ee*/ 	.short	(.L_53 - .L_52)
.L_52:
        /*09f0*/ 	.word	0x00000000


	//----- nvinfo : EIATTR_CBANK_PARAM_SIZE
	.align		4
.L_53:
        /*09f4*/ 	.byte	0x03, 0x19
        /*09f6*/ 	.short	0x0800


	//----- nvinfo : EIATTR_PARAM_CBANK
	.align		4
        /*09f8*/ 	.byte	0x04, 0x0a
        /*09fa*/ 	.short	(.L_55 - .L_54)
	.align		4
.L_54:
        /*09fc*/ 	.word	index@(.nv.constant0._ZN7cutlass13device_kernelINS_4gemm6kernel13GemmUniversalIN4cute5tupleIJiiiiEEENS1_10collective13CollectiveMmaINS1_35MainloopSm100TmaUmmaWarpSpecializedILi4ELi2ELi4ENS5_IJNS4_1CILi2EEENSA_ILi1EEESC_EEEEENS5_IJNSA_ILi64EEENSA_ILi128EEENSA_ILi32EEEEEENS_10tfloat32_tENS5_IJlSC_lEEESJ_SK_NS4_8TiledMMAINS4_8MMA_AtomIJNS4_17SM100_MMA_TF32_SSISJ_SJ_fLi64ELi128ELNS4_4UMMA5MajorE0ELSP_0ELNSO_7ScaleInE0ELSQ_0EEEEEENS4_6LayoutINS5_IJSC_SC_SC_EEENS5_IJNSA_ILi0EEESV_SV_EEEEENS5_IJNS4_10UnderscoreESY_SY_EEEEENS4_13SM90_TMA_LOADENS4_14ComposedLayoutINS4_7SwizzleILi3ELi4ELi3EEENS4_18smem_ptr_flag_bitsILi32EEENST_INS5_IJNSA_ILi8EEESH_EEENS5_IJSH_SC_EEEEEEEvNS4_8identityENS4_23SM90_TMA_LOAD_MULTICASTES1B_vS1C_EENS_8epilogue10collective18CollectiveEpilogueINS1F_23Sm100TmaWarpSpecializedILi4ELi2ELi16ELb1ELb0EEEJSI_NS5_IJNST_ISF_SC_EENST_ISH_SC_EEEEESJ_SK_SJ_SK_NS1F_6fusion15FusionCallbacksIS1J_NS1N_17LinearCombinationISJ_fSJ_fLNS_15FloatRoundStyleE2EEESI_S1M_JEEENS4_5SM1004TMEM4LOAD26SM100_TMEM_LOAD_16dp128b8xES11_S1B_NS4_17SM75_U32x4_LDSM_NENS4_14SM90_TMA_STOREES1B_NS4_17SM90_U32x4_STSM_NENS4_39AutoVectorizingCopyWithAssumedAlignmentILi128EEEEEEvvEEEEvNT_6ParamsE)
        /*0a00*/ 	.short	0x0380
        /*0a02*/ 	.short	0x0800


	//----- nvinfo : EIATTR_SW_WAR
	.align		4
.L_55:
        /*0a04*/ 	.byte	0x04, 0x36
        /*0a06*/ 	.short	(.L_57 - .L_56)
.L_56:
        /*0a08*/ 	.word	0x00000008
.L_57:


//--------------------- .nv.callgraph             --------------------------
	.section	.nv.callgraph,"",@"SHT_CUDA_CALLGRAPH"
	.align	4
	.sectionentsize	8
	.align		4
        /*0000*/ 	.word	0x00000000
	.align		4
        /*0004*/ 	.word	0xffffffff
	.align		4
        /*0008*/ 	.word	index@(_ZN7cutlass13device_kernelINS_4gemm6kernel13GemmUniversalIN4cute5tupleIJiiiiEEENS1_10collective13CollectiveMmaINS1_35MainloopSm100TmaUmmaWarpSpecializedILi4ELi2ELi4ENS5_IJNS4_1CILi2EEENSA_ILi1EEESC_EEEEENS5_IJNSA_ILi64EEENSA_ILi128EEENSA_ILi32EEEEEENS_10tfloat32_tENS5_IJlSC_lEEESJ_SK_NS4_8TiledMMAINS4_8MMA_AtomIJNS4_17SM100_MMA_TF32_SSISJ_SJ_fLi64ELi128ELNS4_4UMMA5MajorE0ELSP_0ELNSO_7ScaleInE0ELSQ_0EEEEEENS4_6LayoutINS5_IJSC_SC_SC_EEENS5_IJNSA_ILi0EEESV_SV_EEEEENS5_IJNS4_10UnderscoreESY_SY_EEEEENS4_13SM90_TMA_LOADENS4_14ComposedLayoutINS4_7SwizzleILi3ELi4ELi3EEENS4_18smem_ptr_flag_bitsILi32EEENST_INS5_IJNSA_ILi8EEESH_EEENS5_IJSH_SC_EEEEEEEvNS4_8identityENS4_23SM90_TMA_LOAD_MULTICASTES1B_vS1C_EENS_8epilogue10collective18CollectiveEpilogueINS1F_23Sm100TmaWarpSpecializedILi4ELi2ELi16ELb1ELb0EEEJSI_NS5_IJNST_ISF_SC_EENST_ISH_SC_EEEEESJ_SK_SJ_SK_NS1F_6fusion15FusionCallbacksIS1J_NS1N_17LinearCombinationISJ_fSJ_fLNS_15FloatRoundStyleE2EEESI_S1M_JEEENS4_5SM1004TMEM4LOAD26SM100_TMEM_LOAD_16dp128b8xES11_S1B_NS4_17SM75_U32x4_LDSM_NENS4_14SM90_TMA_STOREES1B_NS4_17SM90_U32x4_STSM_NENS4_39AutoVectorizingCopyWithAssumedAlignmentILi128EEEEEEvvEEEEvNT_6ParamsE)
	.align		4
        /*000c*/ 	.word	index@(__assertfail)
	.align		4
        /*0010*/ 	.word	0x00000000
	.align		4
        /*0014*/ 	.word	0xfffffffe
	.align		4
        /*0018*/ 	.word	0x00000000
	.align		4
        /*001c*/ 	.word	0xfffffffd
	.align		4
        /*0020*/ 	.word	0x00000000
	.align		4
        /*0024*/ 	.word	0xfffffffc


//--------------------- .nv.constant4             --------------------------
	.section	.nv.constant4,"a",@progbits
	.align	8
	.align		8
.nv.constant4:
        /*0000*/ 	.dword	__assertfail
	.align		8
        /*0008*/ 	.dword	__unnamed_1
	.align		8
        /*0010*/ 	.dword	__unnamed_2
	.align		8
        /*0018*/ 	.dword	_ZN40_INTERNAL_6cf812fc_4_k_cu_6197a86e_104114cuda3std3__45__cpo5beginE
	.align		8
        /*0020*/ 	.dword	_ZN40_INTERNAL_6cf812fc_4_k_cu_6197a86e_104114cuda3std3__45__cpo3endE
	.align		8
        /*0028*/ 	.dword	_ZN40_INTERNAL_6cf812fc_4_k_cu_6197a86e_104114cuda3std3__45__cpo6cbeginE
	.align		8
        /*0030*/ 	.dword	_ZN40_INTERNAL_6cf812fc_4_k_cu_6197a86e_104114cuda3std3__45__cpo4cendE
	.align		8
        /*0038*/ 	.dword	_ZN40_INTERNAL_6cf812fc_4_k_cu_6197a86e_104114cuda3std3__442_GLOBAL__N__6cf812fc_4_k_cu_6197a86e_104116ignoreE
	.align		8
        /*0040*/ 	.dword	_ZN40_INTERNAL_6cf812fc_4_k_cu_6197a86e_104114cuda3std3__419piecewise_constructE
	.align		8
        /*0048*/ 	.dword	_ZN40_INTERNAL_6cf812fc_4_k_cu_6197a86e_104114cuda3std3__48in_placeE
	.align		8
        /*0050*/ 	.dword	_ZN40_INTERNAL_6cf812fc_4_k_cu_6197a86e_104114cuda3std6ranges3__45__cpo4swapE
	.align		8
        /*0058*/ 	.dword	_ZN40_INTERNAL_6cf812fc_4_k_cu_6197a86e_104114cuda3std6ranges3__45__cpo9iter_moveE
	.align		8
        /*0060*/ 	.dword	_ZN40_INTERNAL_6cf812fc_4_k_cu_6197a86e_104114cute7productE
	.align		8
        /*0068*/ 	.dword	_ZN40_INTERNAL_6cf812fc_4_k_cu_6197a86e_104114cute1_E
	.align		8
        /*0070*/ 	.dword	$str$25
	.align		8
        /*0078*/ 	.dword	$str$26
	.align		8
        /*0080*/ 	.dword	$str$27
	.align		8
        /*0088*/ 	.dword	$str$28


//--------------------- .text._ZN7cutlass13device_kernelINS_4gemm6kernel13GemmUniversalIN4cute5tupleIJiiiiEEENS1_10collective13CollectiveMmaINS1_35MainloopSm100TmaUmmaWarpSpecializedILi4ELi2ELi4ENS5_IJNS4_1CILi2EEENSA_ILi1EEESC_EEEEENS5_IJNSA_ILi64EEENSA_ILi128EEENSA_ILi32EEEEEENS_10tfloat32_tENS5_IJlSC_lEEESJ_SK_NS4_8TiledMMAINS4_8MMA_AtomIJNS4_17SM100_MMA_TF32_SSISJ_SJ_fLi64ELi128ELNS4_4UMMA5MajorE0ELSP_0ELNSO_7ScaleInE0ELSQ_0EEEEEENS4_6LayoutINS5_IJSC_SC_SC_EEENS5_IJNSA_ILi0EEESV_SV_EEEEENS5_IJNS4_10UnderscoreESY_SY_EEEEENS4_13SM90_TMA_LOADENS4_14ComposedLayoutINS4_7SwizzleILi3ELi4ELi3EEENS4_18smem_ptr_flag_bitsILi32EEENST_INS5_IJNSA_ILi8EEESH_EEENS5_IJSH_SC_EEEEEEEvNS4_8identityENS4_23SM90_TMA_LOAD_MULTICASTES1B_vS1C_EENS_8epilogue10collective18CollectiveEpilogueINS1F_23Sm100TmaWarpSpecializedILi4ELi2ELi16ELb1ELb0EEEJSI_NS5_IJNST_ISF_SC_EENST_ISH_SC_EEEEESJ_SK_SJ_SK_NS1F_6fusion15FusionCallbacksIS1J_NS1N_17LinearCombinationISJ_fSJ_fLNS_15FloatRoundStyleE2EEESI_S1M_JEEENS4_5SM1004TMEM4LOAD26SM100_TMEM_LOAD_16dp128b8xES11_S1B_NS4_17SM75_U32x4_LDSM_NENS4_14SM90_TMA_STOREES1B_NS4_17SM90_U32x4_STSM_NENS4_39AutoVectorizingCopyWithAssumedAlignmentILi128EEEEEEvvEEEEvNT_6ParamsE --------------------------
	.section	.text._ZN7cutlass13device_kernelINS_4gemm6kernel13GemmUniversalIN4cute5tupleIJiiiiEEENS1_10collective13CollectiveMmaINS1_35MainloopSm100TmaUmmaWarpSpecializedILi4ELi2ELi4ENS5_IJNS4_1CILi2EEENSA_ILi1EEESC_EEEEENS5_IJNSA_ILi64EEENSA_ILi128EEENSA_ILi32EEEEEENS_10tfloat32_tENS5_IJlSC_lEEESJ_SK_NS4_8TiledMMAINS4_8MMA_AtomIJNS4_17SM100_MMA_TF32_SSISJ_SJ_fLi64ELi128ELNS4_4UMMA5MajorE0ELSP_0ELNSO_7ScaleInE0ELSQ_0EEEEEENS4_6LayoutINS5_IJSC_SC_SC_EEENS5_IJNSA_ILi0EEESV_SV_EEEEENS5_IJNS4_10UnderscoreESY_SY_EEEEENS4_13SM90_TMA_LOADENS4_14ComposedLayoutINS4_7SwizzleILi3ELi4ELi3EEENS4_18smem_ptr_flag_bitsILi32EEENST_INS5_IJNSA_ILi8EEESH_EEENS5_IJSH_SC_EEEEEEEvNS4_8identityENS4_23SM90_TMA_LOAD_MULTICASTES1B_vS1C_EENS_8epilogue10collective18CollectiveEpilogueINS1F_23Sm100TmaWarpSpecializedILi4ELi2ELi16ELb1ELb0EEEJSI_NS5_IJNST_ISF_SC_EENST_ISH_SC_EEEEESJ_SK_SJ_SK_NS1F_6fusion15FusionCallbacksIS1J_NS1N_17LinearCombinationISJ_fSJ_fLNS_15FloatRoundStyleE2EEESI_S1M_JEEENS4_5SM1004TMEM4LOAD26SM100_TMEM_LOAD_16dp128b8xES11_S1B_NS4_17SM75_U32x4_LDSM_NENS4_14SM90_TMA_STOREES1B_NS4_17SM90_U32x4_STSM_NENS4_39AutoVectorizingCopyWithAssumedAlignmentILi128EEEEEEvvEEEEvNT_6ParamsE,"ax",@progbits
	.align	128
.text._ZN7cutlass13device_kernelINS_4gemm6kernel13GemmUniversalIN4cute5tupleIJiiiiEEENS1_10collective13CollectiveMmaINS1_35MainloopSm100TmaUmmaWarpSpecializedILi4ELi2ELi4ENS5_IJNS4_1CILi2EEENSA_ILi1EEESC_EEEEENS5_IJNSA_ILi64EEENSA_ILi128EEENSA_ILi32EEEEEENS_10tfloat32_tENS5_IJlSC_lEEESJ_SK_NS4_8TiledMMAINS4_8MMA_AtomIJNS4_17SM100_MMA_TF32_SSISJ_SJ_fLi64ELi128ELNS4_4UMMA5MajorE0ELSP_0ELNSO_7ScaleInE0ELSQ_0EEEEEENS4_6LayoutINS5_IJSC_SC_SC_EEENS5_IJNSA_ILi0EEESV_SV_EEEEENS5_IJNS4_10UnderscoreESY_SY_EEEEENS4_13SM90_TMA_LOADENS4_14ComposedLayoutINS4_7SwizzleILi3ELi4ELi3EEENS4_18smem_ptr_flag_bitsILi32EEENST_INS5_IJNSA_ILi8EEESH_EEENS5_IJSH_SC_EEEEEEEvNS4_8identityENS4_23SM90_TMA_LOAD_MULTICASTES1B_vS1C_EENS_8epilogue10collective18CollectiveEpilogueINS1F_23Sm100TmaWarpSpecializedILi4ELi2ELi16ELb1ELb0EEEJSI_NS5_IJNST_ISF_SC_EENST_ISH_SC_EEEEESJ_SK_SJ_SK_NS1F_6fusion15FusionCallbacksIS1J_NS1N_17LinearCombinationISJ_fSJ_fLNS_15FloatRoundStyleE2EEESI_S1M_JEEENS4_5SM1004TMEM4LOAD26SM100_TMEM_LOAD_16dp128b8xES11_S1B_NS4_17SM75_U32x4_LDSM_NENS4_14SM90_TMA_STOREES1B_NS4_17SM90_U32x4_STSM_NENS4_39AutoVectorizingCopyWithAssumedAlignmentILi128EEEEEEvvEEEEvNT_6ParamsE:
        .type           _ZN7cutlass13device_kernelINS_4gemm6kernel13GemmUniversalIN4cute5tupleIJiiiiEEENS1_10collective13CollectiveMmaINS1_35MainloopSm100TmaUmmaWarpSpecializedILi4ELi2ELi4ENS5_IJNS4_1CILi2EEENSA_ILi1EEESC_EEEEENS5_IJNSA_ILi64EEENSA_ILi128EEENSA_ILi32EEEEEENS_10tfloat32_tENS5_IJlSC_lEEESJ_SK_NS4_8TiledMMAINS4_8MMA_AtomIJNS4_17SM100_MMA_TF32_SSISJ_SJ_fLi64ELi128ELNS4_4UMMA5MajorE0ELSP_0ELNSO_7ScaleInE0ELSQ_0EEEEEENS4_6LayoutINS5_IJSC_SC_SC_EEENS5_IJNSA_ILi0EEESV_SV_EEEEENS5_IJNS4_10UnderscoreESY_SY_EEEEENS4_13SM90_TMA_LOADENS4_14ComposedLayoutINS4_7SwizzleILi3ELi4ELi3EEENS4_18smem_ptr_flag_bitsILi32EEENST_INS5_IJNSA_ILi8EEESH_EEENS5_IJSH_SC_EEEEEEEvNS4_8identityENS4_23SM90_TMA_LOAD_MULTICASTES1B_vS1C_EENS_8epilogue10collective18CollectiveEpilogueINS1F_23Sm100TmaWarpSpecializedILi4ELi2ELi16ELb1ELb0EEEJSI_NS5_IJNST_ISF_SC_EENST_ISH_SC_EEEEESJ_SK_SJ_SK_NS1F_6fusion15FusionCallbacksIS1J_NS1N_17LinearCombinationISJ_fSJ_fLNS_15FloatRoundStyleE2EEESI_S1M_JEEENS4_5SM1004TMEM4LOAD26SM100_TMEM_LOAD_16dp128b8xES11_S1B_NS4_17SM75_U32x4_LDSM_NENS4_14SM90_TMA_STOREES1B_NS4_17SM90_U32x4_STSM_NENS4_39AutoVectorizingCopyWithAssumedAlignmentILi128EEEEEEvvEEEEvNT_6ParamsE,@function
        .size           _ZN7cutlass13device_kernelINS_4gemm6kernel13GemmUniversalIN4cute5tupleIJiiiiEEENS1_10collective13CollectiveMmaINS1_35MainloopSm100TmaUmmaWarpSpecializedILi4ELi2ELi4ENS5_IJNS4_1CILi2EEENSA_ILi1EEESC_EEEEENS5_IJNSA_ILi64EEENSA_ILi128EEENSA_ILi32EEEEEENS_10tfloat32_tENS5_IJlSC_lEEESJ_SK_NS4_8TiledMMAINS4_8MMA_AtomIJNS4_17SM100_MMA_TF32_SSISJ_SJ_fLi64ELi128ELNS4_4UMMA5MajorE0ELSP_0ELNSO_7ScaleInE0ELSQ_0EEEEEENS4_6LayoutINS5_IJSC_SC_SC_EEENS5_IJNSA_ILi0EEESV_SV_EEEEENS5_IJNS4_10UnderscoreESY_SY_EEEEENS4_13SM90_TMA_LOADENS4_14ComposedLayoutINS4_7SwizzleILi3ELi4ELi3EEENS4_18smem_ptr_flag_bitsILi32EEENST_INS5_IJNSA_ILi8EEESH_EEENS5_IJSH_SC_EEEEEEEvNS4_8identityENS4_23SM90_TMA_LOAD_MULTICASTES1B_vS1C_EENS_8epilogue10collective18CollectiveEpilogueINS1F_23Sm100TmaWarpSpecializedILi4ELi2ELi16ELb1ELb0EEEJSI_NS5_IJNST_ISF_SC_EENST_ISH_SC_EEEEESJ_SK_SJ_SK_NS1F_6fusion15FusionCallbacksIS1J_NS1N_17LinearCombinationISJ_fSJ_fLNS_15FloatRoundStyleE2EEESI_S1M_JEEENS4_5SM1004TMEM4LOAD26SM100_TMEM_LOAD_16dp128b8xES11_S1B_NS4_17SM75_U32x4_LDSM_NENS4_14SM90_TMA_STOREES1B_NS4_17SM90_U32x4_STSM_NENS4_39AutoVectorizingCopyWithAssumedAlignmentILi128EEEEEEvvEEEEvNT_6ParamsE,(.L_x_183 - _ZN7cutlass13device_kernelINS_4gemm6kernel13GemmUniversalIN4cute5tupleIJiiiiEEENS1_10collective13CollectiveMmaINS1_35MainloopSm100TmaUmmaWarpSpecializedILi4ELi2ELi4ENS5_IJNS4_1CILi2EEENSA_ILi1EEESC_EEEEENS5_IJNSA_ILi64EEENSA_ILi128EEENSA_ILi32EEEEEENS_10tfloat32_tENS5_IJlSC_lEEESJ_SK_NS4_8TiledMMAINS4_8MMA_AtomIJNS4_17SM100_MMA_TF32_SSISJ_SJ_fLi64ELi128ELNS4_4UMMA5MajorE0ELSP_0ELNSO_7ScaleInE0ELSQ_0EEEEEENS4_6LayoutINS5_IJSC_SC_SC_EEENS5_IJNSA_ILi0EEESV_SV_EEEEENS5_IJNS4_10UnderscoreESY_SY_EEEEENS4_13SM90_TMA_LOADENS4_14ComposedLayoutINS4_7SwizzleILi3ELi4ELi3EEENS4_18smem_ptr_flag_bitsILi32EEENST_INS5_IJNSA_ILi8EEESH_EEENS5_IJSH_SC_EEEEEEEvNS4_8identityENS4_23SM90_TMA_LOAD_MULTICASTES1B_vS1C_EENS_8epilogue10collective18CollectiveEpilogueINS1F_23Sm100TmaWarpSpecializedILi4ELi2ELi16ELb1ELb0EEEJSI_NS5_IJNST_ISF_SC_EENST_ISH_SC_EEEEESJ_SK_SJ_SK_NS1F_6fusion15FusionCallbacksIS1J_NS1N_17LinearCombinationISJ_fSJ_fLNS_15FloatRoundStyleE2EEESI_S1M_JEEENS4_5SM1004TMEM4LOAD26SM100_TMEM_LOAD_16dp128b8xES11_S1B_NS4_17SM75_U32x4_LDSM_NENS4_14SM90_TMA_STOREES1B_NS4_17SM90_U32x4_STSM_NENS4_39AutoVectorizingCopyWithAssumedAlignmentILi128EEEEEEvvEEEEvNT_6ParamsE)
        .other          _ZN7cutlass13device_kernelINS_4gemm6kernel13GemmUniversalIN4cute5tupleIJiiiiEEENS1_10collective13CollectiveMmaINS1_35MainloopSm100TmaUmmaWarpSpecializedILi4ELi2ELi4ENS5_IJNS4_1CILi2EEENSA_ILi1EEESC_EEEEENS5_IJNSA_ILi64EEENSA_ILi128EEENSA_ILi32EEEEEENS_10tfloat32_tENS5_IJlSC_lEEESJ_SK_NS4_8TiledMMAINS4_8MMA_AtomIJNS4_17SM100_MMA_TF32_SSISJ_SJ_fLi64ELi128ELNS4_4UMMA5MajorE0ELSP_0ELNSO_7ScaleInE0ELSQ_0EEEEEENS4_6LayoutINS5_IJSC_SC_SC_EEENS5_IJNSA_ILi0EEESV_SV_EEEEENS5_IJNS4_10UnderscoreESY_SY_EEEEENS4_13SM90_TMA_LOADENS4_14ComposedLayoutINS4_7SwizzleILi3ELi4ELi3EEENS4_18smem_ptr_flag_bitsILi32EEENST_INS5_IJNSA_ILi8EEESH_EEENS5_IJSH_SC_EEEEEEEvNS4_8identityENS4_23SM90_TMA_LOAD_MULTICASTES1B_vS1C_EENS_8epilogue10collective18CollectiveEpilogueINS1F_23Sm100TmaWarpSpecializedILi4ELi2ELi16ELb1ELb0EEEJSI_NS5_IJNST_ISF_SC_EENST_ISH_SC_EEEEESJ_SK_SJ_SK_NS1F_6fusion15FusionCallbacksIS1J_NS1N_17LinearCombinationISJ_fSJ_fLNS_15FloatRoundStyleE2EEESI_S1M_JEEENS4_5SM1004TMEM4LOAD26SM100_TMEM_LOAD_16dp128b8xES11_S1B_NS4_17SM75_U32x4_LDSM_NENS4_14SM90_TMA_STOREES1B_NS4_17SM90_U32x4_STSM_NENS4_39AutoVectorizingCopyWithAssumedAlignmentILi128EEEEEEvvEEEEvNT_6ParamsE,@"STO_CUDA_ENTRY STV_DEFAULT"
_ZN7cutlass13device_kernelINS_4gemm6kernel13GemmUniversalIN4cute5tupleIJiiiiEEENS1_10collective13CollectiveMmaINS1_35MainloopSm100TmaUmmaWarpSpecializedILi4ELi2ELi4ENS5_IJNS4_1CILi2EEENSA_ILi1EEESC_EEEEENS5_IJNSA_ILi64EEENSA_ILi128EEENSA_ILi32EEEEEENS_10tfloat32_tENS5_IJlSC_lEEESJ_SK_NS4_8TiledMMAINS4_8MMA_AtomIJNS4_17SM100_MMA_TF32_SSISJ_SJ_fLi64ELi128ELNS4_4UMMA5MajorE0ELSP_0ELNSO_7ScaleInE0ELSQ_0EEEEEENS4_6LayoutINS5_IJSC_SC_SC_EEENS5_IJNSA_ILi0EEESV_SV_EEEEENS5_IJNS4_10UnderscoreESY_SY_EEEEENS4_13SM90_TMA_LOADENS4_14ComposedLayoutINS4_7SwizzleILi3ELi4ELi3EEENS4_18smem_ptr_flag_bitsILi32EEENST_INS5_IJNSA_ILi8EEESH_EEENS5_IJSH_SC_EEEEEEEvNS4_8identityENS4_23SM90_TMA_LOAD_MULTICASTES1B_vS1C_EENS_8epilogue10collective18CollectiveEpilogueINS1F_23Sm100TmaWarpSpecializedILi4ELi2ELi16ELb1ELb0EEEJSI_NS5_IJNST_ISF_SC_EENST_ISH_SC_EEEEESJ_SK_SJ_SK_NS1F_6fusion15FusionCallbacksIS1J_NS1N_17LinearCombinationISJ_fSJ_fLNS_15FloatRoundStyleE2EEESI_S1M_JEEENS4_5SM1004TMEM4LOAD26SM100_TMEM_LOAD_16dp128b8xES11_S1B_NS4_17SM75_U32x4_LDSM_NENS4_14SM90_TMA_STOREES1B_NS4_17SM90_U32x4_STSM_NENS4_39AutoVectorizingCopyWithAssumedAlignmentILi128EEEEEEvvEEEEvNT_6ParamsE:
[----:B------:R-:W1:Y:S01]  /*0000*/  LDC R1, c[0x0][0x37c] ;  /* 0x0000df00ff017b82 */ /* 0x000e620000000800 */
[----:B------:R-:W2:Y:S01]  /*0010*/  S2R R76, SR_TID.X ;  /* 0x00000000004c7919 */ /* 0x000ea20000002100 */
[----:B------:R-:W3:Y:S01]  /*0020*/  LDCU.64 UR8, c[0x0][0x890] ;  /* 0x00011200ff0877ac */ /* 0x000ee20008000a00 */
[----:B------:R-:W-:Y:S02]  /*0030*/  PRMT R63, RZ, 0x7610, R63 ;  /* 0x00007610ff3f7816 */ /* 0x000fe4000000003f */
[----:B------:R-:W-:Y:S01]  /*0040*/  ELECT P3, URZ, PT ;  /* 0x0000000000ff782f */ /* 0x000fe20003860000 */
[----:B---3--:R-:W-:-:S04]  /*0050*/  UISETP.NE.U32.AND UP0, UPT, UR8, URZ, UPT ;  /* 0x000000ff0800728c */ /* 0x008fc8000bf05070 */
[----:B------:R-:W-:Y:S01]  /*0060*/  UISETP.NE.AND.EX UP0, UPT, UR9, URZ, UPT, UP0 ;  /* 0x000000ff0900728c */ /* 0x000fe2000bf05300 */
[----:B--2---:R-:W-:-:S05]  /*0070*/  SHF.R.U32.HI R64, RZ, 0x5, R76 ;  /* 0x00000005ff407819 */ /* 0x004fca000001164c */
[----:B------:R-:W2:Y:S02]  /*0080*/  SHFL.IDX PT, R0, R64, RZ, 0x1f ;  /* 0x00001fff40007589 */ /* 0x000ea400000e0000 */
[----:B--2---:R-:W-:Y:S01]  /*0090*/  R2UR UR18, R0 ;  /* 0x00000000001272ca */ /* 0x004fe200000e0000 */
[----:B-1----:R-:W-:-:S14]  /*00a0*/  BRA.U UP0, `(.L_x_0) ;  /* 0x0000000100307547 */ /* 0x002fdc000b800000 */
[----:B------:R-:W1:Y:S02]  /*00b0*/  LDCU.64 UR4, c[0x0][0x888] ;  /* 0x00011100ff0477ac */ /* 0x000e640008000a00 */
[----:B-1----:R-:W-:-:S04]  /*00c0*/  UISETP.NE.U32.AND UP0, UPT, UR4, URZ, UPT ;  /* 0x000000ff0400728c */ /* 0x002fc8000bf05070 */
[----:B------:R-:W-:-:S09]  /*00d0*/  UISETP.NE.AND.EX UP0, UPT, UR5, URZ, UPT, UP0 ;  /* 0x000000ff0500728c */ /* 0x000fd2000bf05300 */
[----:B------:R-:W-:Y:S05]  /*00e0*/  BRA.U !UP0, `(.L_x_1) ;  /* 0x0000000108147547 */ /* 0x000fea000b800000 */
[----:B------:R-:W1:Y:S01]  /*00f0*/  LDC.64 R2, c[0x0][0x888] ;  /* 0x00022200ff027b82 */ /* 0x000e620000000a00 */
[----:B------:R-:W1:Y:S02]  /*0100*/  LDCU.64 UR4, c[0x0][0x358] ;  /* 0x00006b00ff0477ac */ /* 0x000e640008000a00 */
[----:B-1----:R1:W5:Y:S01]  /*0110*/  LDG.E R27, desc[UR4][R2.64] ;  /* 0x00000004021b7981 */ /* 0x002362000c1e1900 */
[----:B------:R-:W-:Y:S01]  /*0120*/  HFMA2 R63, -RZ, RZ, 0, 5.9604644775390625e-08 ;  /* 0x00000001ff3f7431 */ /* 0x000fe200000001ff */
[----:B------:R-:W-:Y:S05]  /*0130*/  BRA `(.L_x_0) ;  /* 0x00000000000c7947 */ /* 0x000fea0003800000 */
.L_x_1:
[----:B------:R-:W1:Y:S01]  /*0140*/  LDCU UR4, c[0x0][0x880] ;  /* 0x00011000ff0477ac */ /* 0x000e620008000800 */
[----:B------:R-:W-:Y:S01]  /*0150*/  HFMA2 R63, -RZ, RZ, 0, 5.9604644775390625e-08 ;  /* 0x00000001ff3f7431 */ /* 0x000fe200000001ff */
[----:B-1----:R-:W-:-:S07]  /*0160*/  MOV R27, UR4 ;  /* 0x00000004001b7c02 */ /* 0x002fce0008000f00 */
.L_x_0:
[----:B------:R-:W2:Y:S02]  /*0170*/  LDCU.64 UR4, c[0x0][0x8b0] ;  /* 0x00011600ff0477ac */ /* 0x000ea40008000a00 */
[----:B--2---:R-:W-:-:S04]  /*0180*/  UISETP.NE.U32.AND UP0, UPT, UR4, URZ, UPT ;  /* 0x000000ff0400728c */ /* 0x004fc8000bf05070 */
[----:B------:R-:W-:-:S09]  /*0190*/  UISETP.NE.AND.EX UP0, UPT, UR5, URZ, UPT, UP0 ;  /* 0x000000ff0500728c */ /* 0x000fd2000bf05300 */
[----:B------:R-:W-:Y:S05]  /*01a0*/  BRA.U UP0, `(.L_x_2) ;  /* 0x0000000100287547 */ /* 0x000fea000b800000 */
[----:B------:R-:W2:Y:S02]  /*01b0*/  LDCU.64 UR4, c[0x0][0x8a8] ;  /* 0x00011500ff0477ac */ /* 0x000ea40008000a00 */
[----:B--2---:R-:W-:-:S04]  /*01c0*/  UISETP.NE.U32.AND UP0, UPT, UR4, URZ, UPT ;  /* 0x000000ff0400728c */ /* 0x004fc8000bf05070 */
[----:B------:R-:W-:-:S09]  /*01d0*/  UISETP.NE.AND.EX UP0, UPT, UR5, URZ, UPT, UP0 ;  /* 0x000000ff0500728c */ /* 0x000fd2000bf05300 */
[----:B------:R-:W-:Y:S05]  /*01e0*/  BRA.U !UP0, `(.L_x_3) ;  /* 0x0000000108107547 */ /* 0x000fea000b800000 */
[----:B------:R-:W2:Y:S01]  /*01f0*/  LDC.64 R24, c[0x0][0x8a8] ;  /* 0x00022a00ff187b82 */ /* 0x000ea20000000a00 */
[----:B------:R-:W2:Y:S02]  /*0200*/  LDCU.64 UR4, c[0x0][0x358] ;  /* 0x00006b00ff0477ac */ /* 0x000ea40008000a00 */
[----:B--2---:R2:W5:Y:S01]  /*0210*/  LDG.E R24, desc[UR4][R24.64] ;  /* 0x0000000418187981 */ /* 0x004562000c1e1900 */
[----:B------:R-:W-:Y:S05]  /*0220*/  BRA `(.L_x_2) ;  /* 0x0000000000087947 */ /* 0x000fea0003800000 */
.L_x_3:
[----:B------:R-:W2:Y:S02]  /*0230*/  LDCU UR4, c[0x0][0x8a0] ;  /* 0x00011400ff0477ac */ /* 0x000ea40008000800 */
[----:B--2---:R-:W-:Y:S02]  /*0240*/  MOV R24, UR4 ;  /* 0x0000000400187c02 */ /* 0x004fe40008000f00 */
.L_x_2:
[----:B------:R-:W-:Y:S01]  /*0250*/  IMAD.U32 R0, RZ, RZ, UR18 ;  /* 0x00000012ff007e24 */ /* 0x000fe2000f8e00ff */
[----:B------:R-:W-:Y:S04]  /*0260*/  BSSY.RECONVERGENT B0, `(.L_x_4) ;  /* 0x000000c000007945 */ /* 0x000fe80003800200 */
[C---:B------:R-:W-:Y:S02]  /*0270*/  ISETP.NE.OR P1, PT, R0.reuse, 0x1, !P3 ;  /* 0x000000010000780c */ /* 0x040fe40005f25670 */
[----:B------:R-:W-:-:S11]  /*0280*/  ISETP.NE.OR P0, PT, R0, 0x3, !P3 ;  /* 0x000000030000780c */ /* 0x000fd60005f05670 */
[----:B------:R-:W-:Y:S05]  /*0290*/  @P1 BRA `(.L_x_5) ;  /* 0x0000000000201947 */ /* 0x000fea0003800000 */
[----:B------:R-:W3:Y:S02]  /*02a0*/  LDCU.64 UR4, c[0x0][0x348] ;  /* 0x00006900ff0477ac */ /* 0x000ee40008000a00 */
[----:B---3--:R-:W-:Y:S02]  /*02b0*/  UIADD3 UR6, UP1, UPT, UR4, 0x80, URZ ;  /* 0x0000008004067890 */ /* 0x008fe4000ff3e0ff */
[----:B------:R-:W-:Y:S02]  /*02c0*/  UIADD3 UR4, UP0, UPT, UR4, 0x180, URZ ;  /* 0x0000018004047890 */ /* 0x000fe4000ff1e0ff */
[----:B------:R-:W-:Y:S02]  /*02d0*/  UIADD3.X UR7, UPT, UPT, URZ, UR5, URZ, UP1, !UPT ;  /* 0x00000005ff077290 */ /* 0x000fe40008ffe4ff */
[----:B------:R-:W-:-:S07]  /*02e0*/  UIADD3.X UR5, UPT, UPT, URZ, UR5, URZ, UP0, !UPT ;  /* 0x00000005ff057290 */ /* 0x000fce00087fe4ff */
[----:B------:R3:W-:Y:S02]  /*02f0*/  UTMACCTL.PF [UR6] ;  /* 0x00000000060079b9 */ /* 0x0007e40008040000 */
[----:B------:R3:W-:Y:S02]  /*0300*/  UTMACCTL.PF [UR4] ;  /* 0x00000000040079b9 */ /* 0x0007e40008040000 */
[----:B---3--:R-:W-:Y:S01]  /*0310*/  NOP ;  /* 0x0000000000007918 */ /* 0x008fe20000000000 */
.L_x_5:
[----:B------:R-:W-:Y:S05]  /*0320*/  BSYNC.RECONVERGENT B0 ;  /* 0x0000000000007941 */ /* 0x000fea0003800200 */
.L_x_4:
[----:B------:R-:W-:Y:S04]  /*0330*/  BSSY.RECONVERGENT B0, `(.L_x_6) ;  /* 0x000000a000007945 */ /* 0x000fe80003800200 */
        /* <DEDUP_REMOVED lines=9> */
.L_x_7:
[----:B------:R-:W-:Y:S05]  /*03d0*/  BSYNC.RECONVERGENT B0 ;  /* 0x0000000000007941 */ /* 0x000fea0003800200 */
.L_x_6:
[----:B------:R-:W3:Y:S01]  /*03e0*/  LDCU.64 UR4, c[0x0][0x888] ;  /* 0x00011100ff0477ac */ /* 0x000ee20008000a00 */
[----:B------:R-:W-:Y:S02]  /*03f0*/  UISETP.EQ.U32.AND UP2, UPT, UR8, URZ, UPT ;  /* 0x000000ff0800728c */ /* 0x000fe4000bf42070 */
[----:B------:R-:W-:Y:S02]  /*0400*/  UPLOP3.LUT UP3, UPT, UPT, UPT, UPT, 0x80, 0x8 ;  /* 0x000000000008789c */ /* 0x000fe40003f6f070 */
[----:B---3--:R-:W-:-:S04]  /*0410*/  UISETP.NE.U32.AND UP0, UPT, UR4, URZ, UPT ;  /* 0x000000ff0400728c */ /* 0x008fc8000bf05070 */
[----:B------:R-:W-:-:S04]  /*0420*/  UISETP.NE.AND.EX UP1, UPT, UR5, URZ, UPT, UP0 ;  /* 0x000000ff0500728c */ /* 0x000fc8000bf25300 */
[----:B------:R-:W-:-:S04]  /*0430*/  UISETP.EQ.OR.EX UP4, UPT, UR9, URZ, !UP1, UP2 ;  /* 0x000000ff0900728c */ /* 0x000fc8000cf82720 */
[----:B------:R-:W-:-:S06]  /*0440*/  UP2UR UR4, UPR, URZ, 0x10 ;  /* 0x00000010ff047883 */ /* 0x000fcc0008000000 */
[----:B------:R-:W-:Y:S01]  /*0450*/  MOV R67, UR4 ;  /* 0x0000000400437c02 */ /* 0x000fe20008000f00 */
[----:B------:R-:W-:Y:S06]  /*0460*/  BRA.U !UP4, `(.L_x_8) ;  /* 0x000000010c207547 */ /* 0x000fec000b800000 */
[----:B------:R-:W-:Y:S01]  /*0470*/  UISETP.NE.U32.AND UP2, UPT, UR8, URZ, UPT ;  /* 0x000000ff0800728c */ /* 0x000fe2000bf45070 */
[----:B-----5:R-:W-:Y:S01]  /*0480*/  FSETP.NEU.AND P0, PT, R27, RZ, PT ;  /* 0x000000ff1b00720b */ /* 0x020fe20003f0d000 */
[----:B------:R-:W-:Y:S02]  /*0490*/  USEL UR4, URZ, 0xffffffff, UP1 ;  /* 0xffffffffff047887 */ /* 0x000fe40008800000 */
[----:B------:R-:W-:-:S10]  /*04a0*/  UISETP.NE.AND.EX UP2, UPT, UR9, URZ, UPT, UP2 ;  /* 0x000000ff0900728c */ /* 0x000fd4000bf45320 */
[----:B------:R-:W-:Y:S01]  /*04b0*/  VOTEU.ANY UP0, P0 ;  /* 0x0000000000ff7886 */ /* 0x000fe20000000100 */
[----:B------:R-:W-:-:S04]  /*04c0*/  @!UP2 USEL UR4, URZ, 0xffffffff, UP0 ;  /* 0xffffffffff04a887 */ /* 0x000fc80008000000 */
[----:B------:R-:W-:-:S04]  /*04d0*/  ULOP3.LUT UR4, UR4, 0x1, URZ, 0xc0, !UPT ;  /* 0x0000000104047892 */ /* 0x000fc8000f8ec0ff */
[----:B------:R-:W-:-:S11]  /*04e0*/  UISETP.NE.U32.AND UP3, UPT, UR4, 0x1, UPT ;  /* 0x000000010400788c */ /* 0x000fd6000bf65070 */
.L_x_8:
[----:B-1----:R-:W1:Y:S01]  /*04f0*/  SHFL.IDX PT, R2, R64, RZ, 0x1f ;  /* 0x00001fff40027589 */ /* 0x002e6200000e0000 */
[----:B------:R-:W-:Y:S01]  /*0500*/  UISETP.NE.AND UP6, UPT, UR18, 0x2, UPT ;  /* 0x000000021200788c */ /* 0x000fe2000bfc5270 */
[----:B-1----:R-:W-:-:S13]  /*0510*/  ISETP.NE.AND P0, PT, R2, RZ, PT ;  /* 0x000000ff0200720c */ /* 0x002fda0003f05270 */
[----:B------:R-:W-:Y:S05]  /*0520*/  @P0 BRA `(.L_x_9) ;  /* 0x0000000000580947 */ /* 0x000fea0003800000 */
[----:B------:R-:W1:Y:S01]  /*0530*/  S2UR UR4, SR_CgaCtaId ;  /* 0x00000000000479c3 */ /* 0x000e620000008800 */
[----:B------:R-:W-:Y:S01]  /*0540*/  UMOV UR5, 0x400 ;  /* 0x0000040000057882 */ /* 0x000fe20000000000 */
[----:B------:R-:W-:Y:S01]  /*0550*/  UMOV UR8, 0x1 ;  /* 0x0000000100087882 */ /* 0x000fe20000000000 */
[----:B------:R-:W-:Y:S01]  /*0560*/  UMOV UR6, 0x2 ;  /* 0x0000000200067882 */ /* 0x000fe20000000000 */
[----:B------:R-:W-:-:S04]  /*0570*/  UIADD3 UR8, UPT, UPT, -UR8, 0x100000, URZ ;  /* 0x0010000008087890 */ /* 0x000fc8000fffe1ff */
[----:B------:R-:W-:Y:S02]  /*0580*/  USHF.L.U32 UR9, UR8, 0xb, URZ ;  /* 0x0000000b08097899 */ /* 0x000fe400080006ff */
[----:B------:R-:W-:Y:S02]  /*0590*/  USHF.L.U32 UR8, UR8, 0x1, URZ ;  /* 0x0000000108087899 */ /* 0x000fe400080006ff */
[----:B------:R-:W-:-:S04]  /*05a0*/  UIADD3 UR6, UPT, UPT, -UR6, 0x100000, URZ ;  /* 0x0010000006067890 */ /* 0x000fc8000fffe1ff */
[----:B------:R-:W-:Y:S02]  /*05b0*/  USHF.L.U32 UR7, UR6, 0xb, URZ ;  /* 0x0000000b06077899 */ /* 0x000fe400080006ff */
[----:B------:R-:W-:Y:S01]  /*05c0*/  USHF.L.U32 UR6, UR6, 0x1, URZ ;  /* 0x0000000106067899 */ /* 0x000fe200080006ff */
[----:B------:R-:W-:Y:S01]  /*05d0*/  ELECT P0, URZ, PT ;  /* 0x0000000000ff782f */ /* 0x000fe20003800000 */
[----:B-1----:R-:W-:Y:S01]  /*05e0*/  ULEA UR4, UR4, UR5, 0x18 ;  /* 0x0000000504047291 */ /* 0x002fe2000f8ec0ff */
[----:B------:R-:W1:Y:S11]  /*05f0*/  FENCE.VIEW.ASYNC.S ;  /* 0x00000000000073c6 */ /* 0x000e760000000000 */
[----:B-1----:R1:W3:Y:S01]  /*0600*/  SYNCS.EXCH.64 URZ, [UR4], UR8 ;  /* 0x0000000804ff75b2 */ /* 0x0022e20008000100 */
[----:B------:R1:W4:Y:S01]  /*0610*/  SYNCS.EXCH.64 URZ, [UR4+0x20], UR6 ;  /* 0x0000200604ff75b2 */ /* 0x0003220008000100 */
[----:B------:R1:W1:Y:S01]  /*0620*/  SYNCS.EXCH.64 URZ, [UR4+0x8], UR8 ;  /* 0x0000080804ff75b2 */ /* 0x0002620008000100 */
[----:B------:R1:W1:Y:S01]  /*0630*/  SYNCS.EXCH.64 URZ, [UR4+0x28], UR6 ;  /* 0x0000280604ff75b2 */ /* 0x0002620008000100 */
[----:B------:R1:W1:Y:S01]  /*0640*/  SYNCS.EXCH.64 URZ, [UR4+0x10], UR8 ;  /* 0x0000100804ff75b2 */ /* 0x0002620008000100 */
[----:B------:R1:W1:Y:S01]  /*0650*/  SYNCS.EXCH.64 URZ, [UR4+0x30], UR6 ;  /* 0x0000300604ff75b2 */ /* 0x0002620008000100 */
[----:B------:R1:W1:Y:S01]  /*0660*/  SYNCS.EXCH.64 URZ, [UR4+0x18], UR8 ;  /* 0x0000180804ff75b2 */ /* 0x0002620008000100 */
[----:B------:R1:W1:Y:S01]  /*0670*/  SYNCS.EXCH.64 URZ, [UR4+0x38], UR6 ;  /* 0x0000380604ff75b2 */ /* 0x0002620008000100 */
[----:B------:R-:W-:Y:S01]  /*0680*/  NOP ;  /* 0x0000000000007918 */ /* 0x000fe20000000000 */
.L_x_9:
[----:B------:R-:W2:Y:S01]  /*0690*/  SHFL.IDX PT, R2, R64, RZ, 0x1f ;  /* 0x00001fff40027589 */ /* 0x000ea200000e0000 */
[----:B------:R-:W-:Y:S01]  /*06a0*/  NOP ;  /* 0x0000000000007918 */ /* 0x000fe20000000000 */
[----:B--2---:R-:W-:-:S13]  /*06b0*/  ISETP.NE.AND P0, PT, R2, 0x1, PT ;  /* 0x000000010200780c */ /* 0x004fda0003f05270 */
[----:B------:R-:W-:Y:S05]  /*06c0*/  @P0 BRA `(.L_x_10) ;  /* 0x0000000000580947 */ /* 0x000fea0003800000 */
[----:B-1----:R-:W1:Y:S01]  /*06d0*/  S2UR UR4, SR_CgaCtaId ;  /* 0x00000000000479c3 */ /* 0x002e620000008800 */
        /* <DEDUP_REMOVED lines=12> */
[----:B-1----:R2:W1:Y:S01]  /*07a0*/  SYNCS.EXCH.64 URZ, [UR4+0x40], UR8 ;  /* 0x0000400804ff75b2 */ /* 0x0024620008000100 */
[----:B------:R2:W1:Y:S01]  /*07b0*/  SYNCS.EXCH.64 URZ, [UR4+0x60], UR6 ;  /* 0x0000600604ff75b2 */ /* 0x0004620008000100 */
[----:B------:R2:W1:Y:S01]  /*07c0*/  SYNCS.EXCH.64 URZ, [UR4+0x48], UR8 ;  /* 0x0000480804ff75b2 */ /* 0x0004620008000100 */
[----:B------:R2:W1:Y:S01]  /*07d0*/  SYNCS.EXCH.64 URZ, [UR4+0x68], UR6 ;  /* 0x0000680604ff75b2 */ /* 0x0004620008000100 */
[----:B------:R2:W1:Y:S01]  /*07e0*/  SYNCS.EXCH.64 URZ, [UR4+0x50], UR8 ;  /* 0x0000500804ff75b2 */ /* 0x0004620008000100 */
[----:B------:R2:W1:Y:S01]  /*07f0*/  SYNCS.EXCH.64 URZ, [UR4+0x70], UR6 ;  /* 0x0000700604ff75b2 */ /* 0x0004620008000100 */
[----:B------:R2:W1:Y:S01]  /*0800*/  SYNCS.EXCH.64 URZ, [UR4+0x58], UR8 ;  /* 0x0000580804ff75b2 */ /* 0x0004620008000100 */
[----:B------:R2:W1:Y:S02]  /*0810*/  SYNCS.EXCH.64 URZ, [UR4+0x78], UR6 ;  /* 0x0000780604ff75b2 */ /* 0x0004640008000100 */
[----:B--2---:R-:W-:Y:S01]  /*0820*/  NOP ;  /* 0x0000000000007918 */ /* 0x004fe20000000000 */
.L_x_10:
[----:B------:R-:W2:Y:S01]  /*0830*/  SHFL.IDX PT, R2, R64, RZ, 0x1f ;  /* 0x00001fff40027589 */ /* 0x000ea200000e0000 */
[----:B------:R-:W-:Y:S01]  /*0840*/  NOP ;  /* 0x0000000000007918 */ /* 0x000fe20000000000 */
[----:B--2---:R-:W-:-:S13]  /*0850*/  ISETP.NE.AND P0, PT, R2, 0x3, PT ;  /* 0x000000030200780c */ /* 0x004fda0003f05270 */
[----:B------:R-:W-:Y:S05]  /*0860*/  @P0 BRA `(.L_x_11) ;  /* 0x0000000000300947 */ /* 0x000fea0003800000 */
[----:B-1----:R-:W1:Y:S01]  /*0870*/  S2UR UR4, SR_CgaCtaId ;  /* 0x00000000000479c3 */ /* 0x002e620000008800 */
[----:B------:R-:W-:Y:S01]  /*0880*/  UMOV UR6, 0x400 ;  /* 0x0000040000067882 */ /* 0x000fe20000000000 */
[----:B------:R-:W-:Y:S01]  /*0890*/  UMOV UR5, 0x20 ;  /* 0x0000002000057882 */ /* 0x000fe20000000000 */
[----:B------:R-:W-:Y:S01]  /*08a0*/  ELECT P0, URZ, PT ;  /* 0x0000000000ff782f */ /* 0x000fe20003800000 */
[----:B-1----:R-:W-:Y:S02]  /*08b0*/  ULEA UR6, UR4, UR6, 0x18 ;  /* 0x0000000604067291 */ /* 0x002fe4000f8ec0ff */
[----:B------:R-:W-:-:S04]  /*08c0*/  UIADD3 UR4, UPT, UPT, -UR5, 0x100000, URZ ;  /* 0x0010000005047890 */ /* 0x000fc8000fffe1ff */
[----:B------:R-:W-:Y:S02]  /*08d0*/  USHF.L.U32 UR5, UR4, 0xb, URZ ;  /* 0x0000000b04057899 */ /* 0x000fe400080006ff */
[----:B------:R-:W-:Y:S01]  /*08e0*/  USHF.L.U32 UR4, UR4, 0x1, URZ ;  /* 0x0000000104047899 */ /* 0x000fe200080006ff */
[----:B------:R-:W1:Y:S11]  /*08f0*/  FENCE.VIEW.ASYNC.S ;  /* 0x00000000000073c6 */ /* 0x000e760000000000 */
[----:B-1----:R2:W1:Y:S01]  /*0900*/  SYNCS.EXCH.64 URZ, [UR6+0x80], UR4 ;  /* 0x0000800406ff75b2 */ /* 0x0024620008000100 */
[----:B------:R2:W1:Y:S02]  /*0910*/  SYNCS.EXCH.64 URZ, [UR6+0x88], UR4 ;  /* 0x0000880406ff75b2 */ /* 0x0004640008000100 */
[----:B--2---:R-:W-:Y:S01]  /*0920*/  NOP ;  /* 0x0000000000007918 */ /* 0x004fe20000000000 */
.L_x_11:
[----:B------:R-:W2:Y:S01]  /*0930*/  SHFL.IDX PT, R2, R64, RZ, 0x1f ;  /* 0x00001fff40027589 */ /* 0x000ea200000e0000 */
[----:B------:R-:W-:Y:S01]  /*0940*/  NOP ;  /* 0x0000000000007918 */ /* 0x000fe20000000000 */
[----:B--2---:R-:W-:-:S13]  /*0950*/  ISETP.NE.AND P0, PT, R2, 0x4, PT ;  /* 0x000000040200780c */ /* 0x004fda0003f05270 */
[----:B------:R-:W-:Y:S05]  /*0960*/  @P0 BRA `(.L_x_12) ;  /* 0x00000000004c0947 */ /* 0x000fea0003800000 */
[----:B-1----:R-:W1:Y:S01]  /*0970*/  S2UR UR6, SR_CgaCtaId ;  /* 0x00000000000679c3 */ /* 0x002e620000008800 */
[----:B------:R-:W-:Y:S01]  /*0980*/  UMOV UR4, 0x1e0 ;  /* 0x000001e000047882 */ /* 0x000fe20000000000 */
[----:B------:R-:W-:Y:S01]  /*0990*/  UMOV UR5, 0x400 ;  /* 0x0000040000057882 */ /* 0x000fe20000000000 */
[----:B------:R-:W-:Y:S01]  /*09a0*/  USEL UR4, UR4, 0x1a0, UP3 ;  /* 0x000001a004047887 */ /* 0x000fe20009800000 */
[----:B------:R-:W-:Y:S01]  /*09b0*/  UMOV UR8, 0x1 ;  /* 0x0000000100087882 */ /* 0x000fe20000000000 */
[----:B------:R-:W-:Y:S01]  /*09c0*/  ELECT P0, URZ, PT ;  /* 0x0000000000ff782f */ /* 0x000fe20003800000 */
[----:B------:R-:W-:-:S04]  /*09d0*/  UIADD3 UR8, UPT, UPT, -UR8, 0x100000, URZ ;  /* 0x0010000008087890 */ /* 0x000fc8000fffe1ff */
[----:B------:R-:W-:Y:S02]  /*09e0*/  USHF.L.U32 UR9, UR8, 0xb, URZ ;  /* 0x0000000b08097899 */ /* 0x000fe400080006ff */
[----:B------:R-:W-:Y:S02]  /*09f0*/  USHF.L.U32 UR8, UR8, 0x1, URZ ;  /* 0x0000000108087899 */ /* 0x000fe400080006ff */
[----:B-1----:R-:W-:Y:S02]  /*0a00*/  ULEA UR6, UR6, UR5, 0x18 ;  /* 0x0000000506067291 */ /* 0x002fe4000f8ec0ff */
[----:B------:R-:W-:-:S04]  /*0a10*/  UIADD3 UR4, UPT, UPT, -UR4, 0x100000, URZ ;  /* 0x0010000004047890 */ /* 0x000fc8000fffe1ff */
[----:B------:R-:W-:Y:S02]  /*0a20*/  USHF.L.U32 UR5, UR4, 0xb, URZ ;  /* 0x0000000b04057899 */ /* 0x000fe400080006ff */
[----:B------:R-:W-:Y:S01]  /*0a30*/  USHF.L.U32 UR4, UR4, 0x1, URZ ;  /* 0x0000000104047899 */ /* 0x000fe200080006ff */
[----:B------:R-:W1:Y:S03]  /*0a40*/  FENCE.VIEW.ASYNC.S ;  /* 0x00000000000073c6 */ /* 0x000e660000000000 */
[----:B-1----:R2:W1:Y:S08]  /*0a50*/  SYNCS.EXCH.64 URZ, [UR6+0x90], UR8 ;  /* 0x0000900806ff75b2 */ /* 0x0024700008000100 */
[----:B------:R2:W1:Y:S01]  /*0a60*/  SYNCS.EXCH.64 URZ, [UR6+0xa0], UR4 ;  /* 0x0000a00406ff75b2 */ /* 0x0004620008000100 */
[----:B------:R2:W1:Y:S01]  /*0a70*/  SYNCS.EXCH.64 URZ, [UR6+0x98], UR8 ;  /* 0x0000980806ff75b2 */ /* 0x0004620008000100 */
[----:B------:R2:W1:Y:S02]  /*0a80*/  SYNCS.EXCH.64 URZ, [UR6+0xa8], UR4 ;  /* 0x0000a80406ff75b2 */ /* 0x0004640008000100 */
[----:B--2---:R-:W-:Y:S01]  /*0a90*/  NOP ;  /* 0x0000000000007918 */ /* 0x004fe20000000000 */
.L_x_12:
        /* <DEDUP_REMOVED lines=26> */
.L_x_13:
[----:B------:R-:W2:Y:S01]  /*0c40*/  SHFL.IDX PT, R2, R64, RZ, 0x1f ;  /* 0x00001fff40027589 */ /* 0x000ea200000e0000 */
[----:B------:R-:W-:Y:S01]  /*0c50*/  NOP ;  /* 0x0000000000007918 */ /* 0x000fe20000000000 */
[----:B--2---:R-:W-:-:S13]  /*0c60*/  ISETP.NE.AND P0, PT, R2, 0x3, PT ;  /* 0x000000030200780c */ /* 0x004fda0003f05270 */
[----:B------:R-:W-:Y:S05]  /*0c70*/  @P0 BRA `(.L_x_14) ;  /* 0x0000000000380947 */ /* 0x000fea0003800000 */
[----:B------:R-:W2:Y:S01]  /*0c80*/  S2UR UR5, SR_CgaCtaId ;  /* 0x00000000000579c3 */ /* 0x000ea20000008800 */
[----:B-1----:R-:W-:Y:S01]  /*0c90*/  UMOV UR4, 0x400 ;  /* 0x0000040000047882 */ /* 0x002fe20000000000 */
[----:B------:R-:W-:Y:S01]  /*0ca0*/  UMOV UR6, 0x20 ;  /* 0x0000002000067882 */ /* 0x000fe20000000000 */
[----:B------:R-:W-:Y:S01]  /*0cb0*/  ELECT P0, URZ, PT ;  /* 0x0000000000ff782f */ /* 0x000fe20003800000 */
[----:B------:R-:W-:-:S04]  /*0cc0*/  UIADD3 UR6, UPT, UPT, -UR6, 0x100000, URZ ;  /* 0x0010000006067890 */ /* 0x000fc8000fffe1ff */
[----:B------:R-:W-:Y:S02]  /*0cd0*/  USHF.L.U32 UR7, UR6, 0xb, URZ ;  /* 0x0000000b06077899 */ /* 0x000fe400080006ff */
[----:B------:R-:W-:Y:S02]  /*0ce0*/  USHF.L.U32 UR6, UR6, 0x1, URZ ;  /* 0x0000000106067899 */ /* 0x000fe400080006ff */
[----:B--2---:R-:W-:Y:S01]  /*0cf0*/  ULEA UR4, UR5, UR4, 0x18 ;  /* 0x0000000405047291 */ /* 0x004fe2000f8ec0ff */
[----:B------:R-:W1:Y:S11]  /*0d00*/  FENCE.VIEW.ASYNC.S ;  /* 0x00000000000073c6 */ /* 0x000e760000000000 */
[----:B-1----:R2:W1:Y:S01]  /*0d10*/  SYNCS.EXCH.64 URZ, [UR4+0xf0], UR6 ;  /* 0x0000f00604ff75b2 */ /* 0x0024620008000100 */
[----:B------:R2:W1:Y:S01]  /*0d20*/  SYNCS.EXCH.64 URZ, [UR4+0x100], UR6 ;  /* 0x0001000604ff75b2 */ /* 0x0004620008000100 */
[----:B------:R2:W1:Y:S01]  /*0d30*/  SYNCS.EXCH.64 URZ, [UR4+0xf8], UR6 ;  /* 0x0000f80604ff75b2 */ /* 0x0004620008000100 */
[----:B------:R2:W1:Y:S02]  /*0d40*/  SYNCS.EXCH.64 URZ, [UR4+0x108], UR6 ;  /* 0x0001080604ff75b2 */ /* 0x0004640008000100 */
[----:B--2---:R-:W-:Y:S01]  /*0d50*/  NOP ;  /* 0x0000000000007918 */ /* 0x004fe20000000000 */
.L_x_14:
[----:B-1----:R-:W1:Y:S01]  /*0d60*/  LDCU UR4, c[0x0][0x36c] ;  /* 0x00006d80ff0477ac */ /* 0x002e620008000800 */
[----:B------:R-:W-:Y:S01]  /*0d70*/  ISETP.NE.OR P3, PT, R0, 0x2, !P3 ;  /* 0x000000020000780c */ /* 0x000fe20005f65670 */
[----:B------:R-:W-:Y:S01]  /*0d80*/  NOP ;  /* 0x0000000000007918 */ /* 0x000fe20000000000 */
[----:B------:R-:W-:Y:S01]  /*0d90*/  LOP3.LUT R0, R76, 0x1f, RZ, 0xc0, !PT ;  /* 0x0000001f4c007812 */ /* 0x000fe200078ec0ff */
[----:B------:R-:W-:Y:S02]  /*0da0*/  UISETP.NE.AND UP4, UPT, UR18, URZ, UPT ;  /* 0x000000ff1200728c */ /* 0x000fe4000bf85270 */
[----:B-1----:R-:W-:-:S09]  /*0db0*/  UISETP.EQ.U32.AND UP5, UPT, UR4, 0x1, UPT ;  /* 0x000000010400788c */ /* 0x002fd2000bfa2070 */
[----:B------:R-:W-:Y:S05]  /*0dc0*/  BRA.U !UP5, `(.L_x_15) ;  /* 0x000000010d087547 */ /* 0x000fea000b800000 */
[----:B---34-:R-:W-:Y:S01]  /*0dd0*/  UCGABAR_ARV ;  /* 0x00000000000079c7 */ /* 0x018fe20008000000 */
[----:B------:R-:W-:Y:S05]  /*0de0*/  BRA `(.L_x_16) ;  /* 0x0000000000047947 */ /* 0x000fea0003800000 */
.L_x_15:
[----:B---34-:R-:W-:Y:S01]  /*0df0*/  NOP ;  /* 0x0000000000007918 */ /* 0x018fe20000000000 */
.L_x_16:
[----:B------:R-:W1:Y:S01]  /*0e00*/  S2UR UR30, SR_CTAID.X ;  /* 0x00000000001e79c3 */ /* 0x000e620000002500 */
[----:B------:R-:W-:-:S05]  /*0e10*/  CS2R.32 R66, SR_CgaSize ;  /* 0x0000000000427805 */ /* 0x000fca0000008a00 */
[----:B------:R-:W-:-:S05]  /*0e20*/  IMAD R66, R66, -0xa0, RZ ;  /* 0xffffff6042427824 */ /* 0x000fca00078e02ff */
[----:B------:R-:W-:-:S14]  /*0e30*/  R2UR UR5, R66 ;  /* 0x00000000420572ca */ /* 0x000fdc00000e0000 */
[----:B------:R-:W2:Y:S01]  /*0e40*/  LDCU UR5, c[0x0][UR5+0x2b0] ;  /* 0x00005600050577ac */ /* 0x000ea20008000800 */
[----:B------:R-:W-:-:S05]  /*0e50*/  CS2R.32 R66, SR_CgaSize ;  /* 0x0000000000427805 */ /* 0x000fca0000008a00 */
[----:B------:R-:W-:-:S05]  /*0e60*/  IMAD R66, R66, -0xa0, RZ ;  /* 0xffffff6042427824 */ /* 0x000fca00078e02ff */
[----:B------:R-:W-:-:S14]  /*0e70*/  R2UR UR4, R66 ;  /* 0x00000000420472ca */ /* 0x000fdc00000e0000 */
[----:B------:R-:W3:Y:S01]  /*0e80*/  LDCU UR4, c[0x0][UR4+0x2b4] ;  /* 0x00005680040477ac */ /* 0x000ee20008000800 */
[----:B------:R-:W4:Y:S01]  /*0e90*/  S2UR UR31, SR_CTAID.Y ;  /* 0x00000000001f79c3 */ /* 0x000f220000002600 */
[----:B------:R-:W-:-:S05]  /*0ea0*/  CS2R.32 R66, SR_CgaSize ;  /* 0x0000000000427805 */ /* 0x000fca0000008a00 */
[----:B------:R-:W-:-:S05]  /*0eb0*/  IMAD R66, R66, -0xa0, RZ ;  /* 0xffffff6042427824 */ /* 0x000fca00078e02ff */
[----:B------:R-:W-:-:S14]  /*0ec0*/  R2UR UR7, R66 ;  /* 0x00000000420772ca */ /* 0x000fdc00000e0000 */
[----:B------:R-:W3:Y:S01]  /*0ed0*/  LDCU UR7, c[0x0][UR7+0x2a0] ;  /* 0x00005400070777ac */ /* 0x000ee20008000800 */
[----:B------:R-:W-:-:S05]  /*0ee0*/  CS2R.32 R66, SR_CgaSize ;  /* 0x0000000000427805 */ /* 0x000fca0000008a00 */
[----:B------:R-:W-:-:S05]  /*0ef0*/  IMAD R66, R66, -0xa0, RZ ;  /* 0xffffff6042427824 */ /* 0x000fca00078e02ff */
[----:B------:R-:W-:-:S14]  /*0f00*/  R2UR UR8, R66 ;  /* 0x00000000420872ca */ /* 0x000fdc00000e0000 */
[----:B------:R-:W3:Y:S01]  /*0f10*/  LDCU UR8, c[0x0][UR8+0x2a4] ;  /* 0x00005480080877ac */ /* 0x000ee20008000800 */
[----:B------:R-:W3:Y:S01]  /*0f20*/  S2UR UR9, SR_CgaCtaId ;  /* 0x00000000000979c3 */ /* 0x000ee20000008800 */
[----:B------:R-:W3:Y:S01]  /*0f30*/  LDCU UR19, c[0x0][0xb24] ;  /* 0x00016480ff1377ac */ /* 0x000ee20008000800 */
[----:B------:R-:W3:Y:S01]  /*0f40*/  LDCU UR42, c[0x0][0xb24] ;  /* 0x00016480ff2a77ac */ /* 0x000ee20008000800 */
[----:B-1----:R-:W-:Y:S01]  /*0f50*/  I2FP.F32.U32 R3, UR30 ;  /* 0x0000001e00037c45 */ /* 0x002fe20008201000 */
[----:B------:R-:W1:Y:S04]  /*0f60*/  LDCU UR22, c[0x0][0xb30] ;  /* 0x00016600ff1677ac */ /* 0x000e680008000800 */
[----:B--2---:R-:W-:Y:S01]  /*0f70*/  FMUL R3, R3, UR5 ;  /* 0x0000000503037c20 */ /* 0x004fe20008400000 */
[----:B----4-:R-:W-:-:S05]  /*0f80*/  I2FP.F32.U32 R2, UR31 ;  /* 0x0000001f00027c45 */ /* 0x010fca0008201000 */
[----:B------:R-:W2:Y:S01]  /*0f90*/  F2I.U32.TRUNC.NTZ R3, R3 ;  /* 0x0000000300037305 */ /* 0x000ea2000020f000 */
[----:B---3--:R-:W-:Y:S01]  /*0fa0*/  FMUL R2, R2, UR4 ;  /* 0x0000000402027c20 */ /* 0x008fe20008400000 */
[----:B------:R-:W-:-:S06]  /*0fb0*/  USHF.L.U32 UR28, UR9, 0xb, URZ ;  /* 0x0000000b091c7899 */ /* 0x000fcc00080006ff */
[----:B------:R-:W3:Y:S01]  /*0fc0*/  F2I.U32.TRUNC.NTZ R2, R2 ;  /* 0x0000000200027305 */ /* 0x000ee2000020f000 */
[----:B------:R-:W-:Y:S01]  /*0fd0*/  ULOP3.LUT UR28, UR28, 0x800, URZ, 0xc0, !UPT ;  /* 0x000008001c1c7892 */ /* 0x000fe2000f8ec0ff */
[----:B--2---:R-:W-:Y:S02]  /*0fe0*/  R2UR UR4, R3 ;  /* 0x00000000030472ca */ /* 0x004fe400000e0000 */
[----:B---3--:R-:W-:Y:S02]  /*0ff0*/  R2UR UR6, R2 ;  /* 0x00000000020672ca */ /* 0x008fe400000e0000 */
[----:B------:R-:W-:-:S09]  /*1000*/  PRMT R2, RZ, 0x7610, R2 ;  /* 0x00007610ff027816 */ /* 0x000fd20000000002 */
[----:B------:R-:W-:-:S04]  /*1010*/  UIADD3 UR5, UPT, UPT, -UR4, URZ, URZ ;  /* 0x000000ff04057290 */ /* 0x000fc8000fffe1ff */
[----:B------:R-:W-:Y:S02]  /*1020*/  UIMAD UR5, UR7, UR5, UR30 ;  /* 0x00000005070572a4 */ /* 0x000fe4000f8e021e */
[----:B------:R-:W-:-:S04]  /*1030*/  UIADD3 UR4, UPT, UPT, -UR6, URZ, URZ ;  /* 0x000000ff06047290 */ /* 0x000fc8000fffe1ff */
[----:B------:R-:W-:Y:S01]  /*1040*/  IMAD.U32 R66, RZ, RZ, UR5 ;  /* 0x00000005ff427e24 */ /* 0x000fe2000f8e00ff */
[----:B------:R-:W-:-:S06]  /*1050*/  UIMAD UR4, UR8, UR4, UR31 ;  /* 0x00000004080472a4 */ /* 0x000fcc000f8e021f */
[----:B------:R-:W-:Y:S01]  /*1060*/  IMAD.U32 R65, RZ, RZ, UR4 ;  /* 0x00000004ff417e24 */ /* 0x000fe2000f8e00ff */
[----:B-1----:R-:W-:Y:S06]  /*1070*/  BRA.U UP4, `(.L_x_17) ;  /* 0x00000001042c7547 */ /* 0x002fec000b800000 */
[----:B------:R-:W-:Y:S02]  /*1080*/  R2UR UR4, R65 ;  /* 0x00000000410472ca */ /* 0x000fe400000e0000 */
[----:B------:R-:W-:-:S11]  /*1090*/  R2UR UR6, R66 ;  /* 0x00000000420672ca */ /* 0x000fd600000e0000 */
[----:B------:R-:W-:-:S04]  /*10a0*/  UISETP.NE.AND UP0, UPT, UR4, URZ, UPT ;  /* 0x000000ff0400728c */ /* 0x000fc8000bf05270 */
[----:B------:R-:W-:-:S04]  /*10b0*/  UISETP.EQ.OR UP0, UPT, UR6, URZ, !UP0 ;  /* 0x000000ff0600728c */ /* 0x000fc8000c702670 */
[----:B------:R-:W-:Y:S02]  /*10c0*/  USEL UR5, URZ, 0x1, !UP0 ;  /* 0x00000001ff057887 */ /* 0x000fe4000c000000 */
[----:B------:R-:W-:-:S04]  /*10d0*/  UISETP.NE.AND UP0, UPT, UR4, URZ, UPT ;  /* 0x000000ff0400728c */ /* 0x000fc8000bf05270 */
[----:B------:R-:W-:Y:S02]  /*10e0*/  USEL UR4, URZ, 0x2, UP0 ;  /* 0x00000002ff047887 */ /* 0x000fe40008000000 */
[----:B------:R-:W-:-:S04]  /*10f0*/  UISETP.NE.AND UP0, UPT, UR6, 0x1, UPT ;  /* 0x000000010600788c */ /* 0x000fc8000bf05270 */
[----:B------:R-:W-:-:S04]  /*1100*/  USEL UR4, UR4, 0x2, UP0 ;  /* 0x0000000204047887 */ /* 0x000fc80008000000 */
[----:B------:R-:W-:-:S06]  /*1110*/  UIADD3 UR4, UPT, UPT, UR5, UR4, URZ ;  /* 0x0000000405047290 */ /* 0x000fcc000fffe0ff */
[----:B------:R-:W-:-:S07]  /*1120*/  IMAD.U32 R2, RZ, RZ, UR4 ;  /* 0x00000004ff027e24 */ /* 0x000fce000f8e00ff */
.L_x_17:
[----:B------:R-:W1:Y:S01]  /*1130*/  S2UR UR36, SR_CTAID.Z ;  /* 0x00000000002479c3 */ /* 0x000e620000002700 */
[----:B------:R-:W-:-:S09]  /*1140*/  UISETP.GE.AND UP0, UPT, UR19, 0x1, UPT ;  /* 0x000000011300788c */ /* 0x000fd2000bf06270 */
[----:B------:R-:W-:Y:S05]  /*1150*/  BRA.U !UP0, `(.L_x_18) ;  /* 0x0000000108d47547 */ /* 0x000fea000b800000 */
[----:B------:R-:W2:Y:S01]  /*1160*/  LDCU.128 UR12, c[0x0][0xb10] ;  /* 0x00016200ff0c77ac */ /* 0x000ea20008000c00 */
[----:B------:R-:W3:Y:S01]  /*1170*/  LDCU UR20, c[0x0][0xb0c] ;  /* 0x00016180ff1477ac */ /* 0x000ee20008000800 */
[----:B------:R-:W4:Y:S01]  /*1180*/  LDCU UR6, c[0x0][0x370] ;  /* 0x00006e00ff0677ac */ /* 0x000f220008000800 */
[----:B------:R-:W1:Y:S01]  /*1190*/  LDCU UR7, c[0x0][0x374] ;  /* 0x00006e80ff0777ac */ /* 0x000e620008000800 */
[----:B------:R-:W1:Y:S01]  /*11a0*/  LDCU UR21, c[0x0][0xb20] ;  /* 0x00016400ff1577ac */ /* 0x000e620008000800 */
[----:B--2---:R-:W-:Y:S02]  /*11b0*/  UIMAD.WIDE.U32 UR4, UR30, UR12, URZ ;  /* 0x0000000c1e0472a5 */ /* 0x004fe4000f8e00ff */
[----:B---3--:R-:W-:Y:S01]  /*11c0*/  UISETP.NE.AND UP0, UPT, UR20, 0x1, UPT ;  /* 0x000000011400788c */ /* 0x008fe2000bf05270 */
[----:B------:R-:W2:Y:S01]  /*11d0*/  LDCU.64 UR8, c[0x0][0xb28] ;  /* 0x00016500ff0877ac */ /* 0x000ea20008000a00 */
[----:B----4-:R-:W-:-:S03]  /*11e0*/  UIMAD.WIDE.U32 UR10, UR6, UR12, URZ ;  /* 0x0000000c060a72a5 */ /* 0x010fc6000f8e00ff */
[----:B------:R-:W-:Y:S01]  /*11f0*/  UMOV UR4, UR5 ;  /* 0x0000000500047c82 */ /* 0x000fe20008000000 */
[----:B------:R-:W-:Y:S02]  /*1200*/  UISETP.NE.AND UP2, UPT, UR19, 0x1, UPT ;  /* 0x000000011300788c */ /* 0x000fe4000bf45270 */
[----:B------:R-:W-:Y:S01]  /*1210*/  USHF.R.U32.HI UR4, URZ, UR13, UR4 ;  /* 0x0000000dff047299 */ /* 0x000fe20008011604 */
[----:B------:R-:W-:Y:S01]  /*1220*/  UMOV UR10, UR11 ;  /* 0x0000000b000a7c82 */ /* 0x000fe20008000000 */
[----:B------:R-:W-:Y:S02]  /*1230*/  UIMAD.WIDE.U32 UR16, UR31, UR15, URZ ;  /* 0x0000000f1f1072a5 */ /* 0x000fe4000f8e00ff */
[----:B------:R-:W-:Y:S02]  /*1240*/  USEL UR5, UR30, UR4, !UP0 ;  /* 0x000000041e057287 */ /* 0x000fe4000c000000 */
[----:B------:R-:W-:Y:S02]  /*1250*/  @UP0 USHF.R.U32.HI UR6, URZ, UR13, UR10 ;  /* 0x0000000dff060299 */ /* 0x000fe4000801160a */
[----:B------:R-:W-:-:S02]  /*1260*/  UISETP.NE.AND UP0, UPT, UR14, 0x1, UPT ;  /* 0x000000010e00788c */ /* 0x000fc4000bf05270 */
[----:B-1----:R-:W-:Y:S02]  /*1270*/  UIMAD.WIDE.U32 UR10, UR7, UR15, URZ ;  /* 0x0000000f070a72a5 */ /* 0x002fe4000f8e00ff */
[----:B--2---:R-:W-:Y:S01]  /*1280*/  UIMAD.WIDE.U32 UR12, UR6, UR8, URZ ;  /* 0x00000008060c72a5 */ /* 0x004fe2000f8e00ff */
[----:B------:R-:W-:Y:S02]  /*1290*/  UMOV UR4, UR17 ;  /* 0x0000001100047c82 */ /* 0x000fe40008000000 */
[----:B------:R-:W-:Y:S02]  /*12a0*/  USHF.R.U32.HI UR4, URZ, UR21, UR4 ;  /* 0x00000015ff047299 */ /* 0x000fe40008011604 */
[----:B------:R-:W-:Y:S02]  /*12b0*/  UMOV UR10, UR11 ;  /* 0x0000000b000a7c82 */ /* 0x000fe40008000000 */
[----:B------:R-:W-:Y:S01]  /*12c0*/  UMOV UR12, UR13 ;  /* 0x0000000d000c7c82 */ /* 0x000fe20008000000 */
[----:B------:R-:W-:-:S02]  /*12d0*/  @UP0 USHF.R.U32.HI UR7, URZ, UR21, UR10 ;  /* 0x00000015ff070299 */ /* 0x000fc4000801160a */
[----:B------:R-:W-:Y:S02]  /*12e0*/  USEL UR4, UR31, UR4, !UP0 ;  /* 0x000000041f047287 */ /* 0x000fe4000c000000 */
[----:B------:R-:W-:Y:S02]  /*12f0*/  UIMAD.WIDE.U32 UR10, UR7, UR8, URZ ;  /* 0x00000008070a72a5 */ /* 0x000fe4000f8e00ff */
[----:B------:R-:W-:Y:S02]  /*1300*/  @UP2 USHF.R.U32.HI UR6, URZ, UR9, UR12 ;  /* 0x00000009ff062299 */ /* 0x000fe4000801160c */
[----:B------:R-:W-:-:S03]  /*1310*/  UIMAD.WIDE.U32 UR12, UR4, UR8, URZ ;  /* 0x00000008040c72a5 */ /* 0x000fc6000f8e00ff */
[----:B------:R-:W-:Y:S02]  /*1320*/  UMOV UR10, UR11 ;  /* 0x0000000b000a7c82 */ /* 0x000fe40008000000 */
[----:B------:R-:W-:Y:S02]  /*1330*/  @UP2 USHF.R.U32.HI UR7, URZ, UR9, UR10 ;  /* 0x00000009ff072299 */ /* 0x000fe4000801160a */
[----:B------:R-:W-:Y:S02]  /*1340*/  UIMAD UR10, UR6, UR19, URZ ;  /* 0x00000013060a72a4 */ /* 0x000fe4000f8e02ff */
[----:B------:R-:W-:-:S04]  /*1350*/  UIMAD UR7, UR7, UR19, URZ ;  /* 0x00000013070772a4 */ /* 0x000fc8000f8e02ff */
[----:B------:R-:W-:-:S03]  /*1360*/  UISETP.GE.AND UP0, UPT, UR4, UR7, UPT ;  /* 0x000000070400728c */ /* 0x000fc6000bf06270 */
[----:B------:R-:W-:Y:S01]  /*1370*/  UMOV UR7, UR13 ;  /* 0x0000000d00077c82 */ /* 0x000fe20008000000 */
[----:B------:R-:W-:Y:S02]  /*1380*/  UISETP.GE.OR UP0, UPT, UR5, UR10, UP0 ;  /* 0x0000000a0500728c */ /* 0x000fe40008706670 */
[----:B------:R-:W-:Y:S02]  /*1390*/  UIMAD.WIDE.U32 UR10, UR5, UR8, URZ ;  /* 0x00000008050a72a5 */ /* 0x000fe4000f8e00ff */
[----:B------:R-:W-:Y:S02]  /*13a0*/  USHF.R.U32.HI UR7, URZ, UR9, UR7 ;  /* 0x00000009ff077299 */ /* 0x000fe40008011607 */
[----:B------:R-:W-:Y:S02]  /*13b0*/  UIADD3 UR10, UPT, UPT, -UR4, URZ, URZ ;  /* 0x000000ff040a7290 */ /* 0x000fe4000fffe1ff */
[----:B------:R-:W-:Y:S02]  /*13c0*/  USEL UR7, UR4, UR7, !UP2 ;  /* 0x0000000704077287 */ /* 0x000fe4000d000000 */
[----:B------:R-:W-:Y:S01]  /*13d0*/  UIMAD UR10, UR14, UR10, UR31 ;  /* 0x0000000a0e0a72a4 */ /* 0x000fe2000f8e021f */
[----:B------:R-:W-:Y:S01]  /*13e0*/  @!UP0 UMOV UR8, UR11 ;  /* 0x0000000b00088c82 */ /* 0x000fe20008000000 */
[----:B------:R-:W-:-:S02]  /*13f0*/  UIADD3 UR11, UPT, UPT, -UR5, URZ, URZ ;  /* 0x000000ff050b7290 */ /* 0x000fc4000fffe1ff */
[----:B------:R-:W-:Y:S02]  /*1400*/  @!UP0 USHF.R.U32.HI UR8, URZ, UR9, UR8 ;  /* 0x00000009ff088299 */ /* 0x000fe40008011608 */
[----:B------:R-:W-:Y:S02]  /*1410*/  UIADD3 UR9, UPT, UPT, -UR7, URZ, URZ ;  /* 0x000000ff07097290 */ /* 0x000fe4000fffe1ff */
[----:B------:R-:W-:Y:S02]  /*1420*/  @!UP0 USEL UR8, UR5, UR8, !UP2 ;  /* 0x0000000805088287 */ /* 0x000fe4000d000000 */
[----:B------:R-:W-:Y:S02]  /*1430*/  UIMAD UR9, UR19, UR9, UR4 ;  /* 0x00000009130972a4 */ /* 0x000fe4000f8e0204 */
[----:B------:R-:W-:Y:S02]  /*1440*/  @!UP0 UIADD3 UR7, UPT, UPT, UR7, -UR8, URZ ;  /* 0x8000000807078290 */ /* 0x000fe4000fffe0ff */
[----:B------:R-:W-:-:S02]  /*1450*/  @!UP0 UIMAD UR6, UR9, UR6, UR8 ;  /* 0x00000006090682a4 */ /* 0x000fc4000f8e0208 */
[----:B------:R-:W-:Y:S02]  /*1460*/  @!UP0 UIMAD UR4, UR7, UR19, UR5 ;  /* 0x00000013070482a4 */ /* 0x000fe4000f8e0205 */
[----:B------:R-:W-:Y:S02]  /*1470*/  UIMAD UR30, UR20, UR11, UR30 ;  /* 0x0000000b141e72a4 */ /* 0x000fe4000f8e021e */
[----:B------:R-:W-:Y:S01]  /*1480*/  UIMAD UR31, UR4, UR14, UR10 ;  /* 0x0000000e041f72a4 */ /* 0x000fe2000f8e020a */
[----:B------:R-:W-:Y:S02]  /*1490*/  @!UP0 UMOV UR5, UR6 ;  /* 0x0000000600058c82 */ /* 0x000fe40008000000 */
[----:B------:R-:W-:-:S12]  /*14a0*/  UIMAD UR30, UR5, UR20, UR30 ;  /* 0x00000014051e72a4 */ /* 0x000fd8000f8e021e */
.L_x_18:
[----:B------:R-:W-:-:S09]  /*14b0*/  UISETP.NE.AND UP0, UPT, UR22, 0x1, UPT ;  /* 0x000000011600788c */ /* 0x000fd2000bf05270 */
[----:B------:R-:W-:Y:S05]  /*14c0*/  BRA.U UP0, `(.L_x_19) ;  /* 0x0000000100407547 */ /* 0x000fea000b800000 */
[----:B------:R-:W2:Y:S01]  /*14d0*/  LDCU.128 UR8, c[0x0][0xb10] ;  /* 0x00016200ff0877ac */ /* 0x000ea20008000c00 */
[----:B------:R-:W3:Y:S01]  /*14e0*/  LDCU UR12, c[0x0][0xb0c] ;  /* 0x00016180ff0c77ac */ /* 0x000ee20008000800 */
[----:B------:R-:W4:Y:S01]  /*14f0*/  LDCU UR13, c[0x0][0xb20] ;  /* 0x00016400ff0d77ac */ /* 0x000f220008000800 */
[----:B--2---:R-:W-:Y:S02]  /*1500*/  UIMAD.WIDE.U32 UR4, UR30, UR8, URZ ;  /* 0x000000081e0472a5 */ /* 0x004fe4000f8e00ff */
[----:B------:R-:W-:Y:S02]  /*1510*/  UIMAD.WIDE.U32 UR6, UR31, UR11, URZ ;  /* 0x0000000b1f0672a5 */ /* 0x000fe4000f8e00ff */
[----:B---3--:R-:W-:Y:S02]  /*1520*/  UISETP.NE.AND UP0, UPT, UR12, 0x1, UPT ;  /* 0x000000010c00788c */ /* 0x008fe4000bf05270 */
[----:B------:R-:W-:-:S03]  /*1530*/  USHF.R.U32.HI UR5, URZ, UR9, UR5 ;  /* 0x00000009ff057299 */ /* 0x000fc60008011605 */
[----:B------:R-:W-:Y:S01]  /*1540*/  UMOV UR4, UR7 ;  /* 0x0000000700047c82 */ /* 0x000fe20008000000 */
[----:B------:R-:W-:Y:S02]  /*1550*/  USEL UR5, UR30, UR5, !UP0 ;  /* 0x000000051e057287 */ /* 0x000fe4000c000000 */
[----:B------:R-:W-:Y:S02]  /*1560*/  UISETP.NE.AND UP0, UPT, UR10, 0x1, UPT ;  /* 0x000000010a00788c */ /* 0x000fe4000bf05270 */
[----:B----4-:R-:W-:-:S04]  /*1570*/  USHF.R.U32.HI UR4, URZ, UR13, UR4 ;  /* 0x0000000dff047299 */ /* 0x010fc80008011604 */
[----:B------:R-:W-:-:S04]  /*1580*/  USEL UR4, UR31, UR4, !UP0 ;  /* 0x000000041f047287 */ /* 0x000fc8000c000000 */
[----:B------:R-:W-:Y:S02]  /*1590*/  UIADD3 UR6, UPT, UPT, UR5, -UR4, URZ ;  /* 0x8000000405067290 */ /* 0x000fe4000fffe0ff */
[----:B------:R-:W-:Y:S02]  /*15a0*/  UIADD3 UR4, UPT, UPT, -UR5, UR4, URZ ;  /* 0x0000000405047290 */ /* 0x000fe4000fffe1ff */
[----:B------:R-:W-:Y:S02]  /*15b0*/  UIMAD UR31, UR6, UR10, UR31 ;  /* 0x0000000a061f72a4 */ /* 0x000fe4000f8e021f */
[----:B------:R-:W-:-:S12]  /*15c0*/  UIMAD UR30, UR4, UR12, UR30 ;  /* 0x0000000c041e72a4 */ /* 0x000fd8000f8e021e */
.L_x_19:
[----:B------:R-:W-:Y:S01]  /*15d0*/  UISETP.NE.AND UP0, UPT, UR18, 0x2, UPT ;  /* 0x000000021200788c */ /* 0x000fe2000bf05270 */
[----:B------:R-:W-:Y:S09]  /*15e0*/  BRA.U !UP5, `(.L_x_20) ;  /* 0x000000010d0c7547 */ /* 0x000ff2000b800000 */
[----:B------:R-:W-:Y:S01]  /*15f0*/  UCGABAR_WAIT ;  /* 0x0000000000007dc7 */ /* 0x000fe20008000000 */
[----:B------:R-:W-:Y:S01]  /*1600*/  CCTL.IVALL ;  /* 0x00000000ff00798f */ /* 0x000fe20002000000 */
[----:B------:R-:W-:Y:S05]  /*1610*/  BRA `(.L_x_21) ;  /* 0x0000000000047947 */ /* 0x000fea0003800000 */
.L_x_20:
[----:B------:R-:W-:Y:S06]  /*1620*/  BAR.SYNC.DEFER_BLOCKING 0x0 ;  /* 0x0000000000007b1d */ /* 0x000fec0000010000 */
.L_x_21:
[----:B------:R-:W-:Y:S05]  /*1630*/  BRA.U UP0, `(.L_x_22) ;  /* 0x0000001100c87547 */ /* 0x000fea000b800000 */
[----:B------:R-:W2:Y:S01]  /*1640*/  LDCU UR6, c[0x0][0x38c] ;  /* 0x00007180ff0677ac */ /* 0x000ea20008000800 */
[----:B------:R-:W3:Y:S01]  /*1650*/  S2UR UR8, SR_CgaCtaId ;  /* 0x00000000000879c3 */ /* 0x000ee20000008800 */
[----:B------:R-:W-:Y:S01]  /*1660*/  PLOP3.LUT P1, PT, PT, PT, UP3, 0x80, 0x8 ;  /* 0x000000000008781c */ /* 0x000fe20003f2f038 */
[----:B------:R-:W-:Y:S01]  /*1670*/  IMAD.MOV.U32 R12, RZ, RZ, 0x1 ;  /* 0x00000001ff0c7424 */ /* 0x000fe200078e00ff */
[----:B------:R-:W-:Y:S01]  /*1680*/  UMOV UR7, 0x400 ;  /* 0x0000040000077882 */ /* 0x000fe20000000000 */
[----:B------:R-:W-:Y:S01]  /*1690*/  UISETP.NE.AND UP1, UPT, UR18, URZ, UPT ;  /* 0x000000ff1200728c */ /* 0x000fe2000bf25270 */
[----:B------:R-:W-:Y:S01]  /*16a0*/  ISETP.EQ.OR P2, PT, R0, RZ, P3 ;  /* 0x000000ff0000720c */ /* 0x000fe20001f42670 */
[----:B------:R-:W-:Y:S01]  /*16b0*/  USEL UR24, URZ, 0x1, UP6 ;  /* 0x00000001ff187887 */ /* 0x000fe2000b000000 */
[----:B------:R-:W-:Y:S02]  /*16c0*/  PLOP3.LUT P1, PT, P1, PT, PT, 0x8, 0x80 ;  /* 0x000000000080781c */ /* 0x000fe40000f2e170 */
[----:B------:R-:W-:Y:S01]  /*16d0*/  CS2R R10, SRZ ;  /* 0x00000000000a7805 */ /* 0x000fe2000001ff00 */
[----:B------:R-:W-:Y:S01]  /*16e0*/  IMAD.MOV.U32 R9, RZ, RZ, RZ ;  /* 0x000000ffff097224 */ /* 0x000fe200078e00ff */
[----:B------:R-:W4:Y:S01]  /*16f0*/  LDCU UR40, c[0x0][0x370] ;  /* 0x00006e00ff2877ac */ /* 0x000f220008000800 */
[----:B------:R-:W-:Y:S01]  /*1700*/  IMAD.MOV.U32 R8, RZ, RZ, 0x1 ;  /* 0x00000001ff087424 */ /* 0x000fe200078e00ff */
[----:B------:R-:W1:Y:S01]  /*1710*/  LDCU.64 UR26, c[0x0][0x348] ;  /* 0x00006900ff1a77ac */ /* 0x000e620008000a00 */
[----:B--2---:R-:W-:-:S02]  /*1720*/  UIADD3 UR5, UPT, UPT, UR6, 0x1f, URZ ;  /* 0x0000001f06057890 */ /* 0x004fc4000fffe0ff */
[----:B------:R-:W-:Y:S02]  /*1730*/  USHF.R.U32.HI UR45, URZ, 0x5, UR28 ;  /* 0x00000005ff2d7899 */ /* 0x000fe4000801161c */
[----:B------:R-:W-:Y:S02]  /*1740*/  USHF.R.S32.HI UR4, URZ, 0x1f, UR5 ;  /* 0x0000001fff047899 */ /* 0x000fe40008011405 */
[----:B---3--:R-:W-:Y:S02]  /*1750*/  ULEA UR7, UR8, UR7, 0x18 ;  /* 0x0000000708077291 */ /* 0x008fe4000f8ec0ff */
[----:B------:R-:W-:Y:S02]  /*1760*/  ULEA.HI UR4, UR4, UR5, URZ, 0x5 ;  /* 0x0000000504047291 */ /* 0x000fe4000f8f28ff */
[----:B------:R-:W-:Y:S02]  /*1770*/  UIADD3 UR5, UPT, UPT, UR6, -0x1, URZ ;  /* 0xffffffff06057890 */ /* 0x000fe4000fffe0ff */
[----:B------:R-:W-:-:S02]  /*1780*/  USHF.R.S32.HI UR43, URZ, 0x5, UR4 ;  /* 0x00000005ff2b7899 */ /* 0x000fc40008011404 */
[----:B------:R-:W-:Y:S02]  /*1790*/  UISETP.GE.U32.AND UP2, UPT, UR5, -0x3f, UPT ;  /* 0xffffffc10500788c */ /* 0x000fe4000bf46070 */
[----:B------:R-:W-:Y:S02]  /*17a0*/  UISETP.LT.U32.AND UP0, UPT, UR43, 0x4, UPT ;  /* 0x000000042b00788c */ /* 0x000fe4000bf01070 */
[----:B------:R-:W-:Y:S02]  /*17b0*/  ULEA UR29, UR28, UR7, 0x2 ;  /* 0x000000071c1d7291 */ /* 0x000fe4000f8e10ff */
[----:B------:R-:W-:Y:S02]  /*17c0*/  USEL UR41, UR43, 0x4, UP0 ;  /* 0x000000042b297887 */ /* 0x000fe40008000000 */
[----:B------:R-:W-:Y:S02]  /*17d0*/  UIADD3 UR46, UPT, UPT, UR6, 0x3e, URZ ;  /* 0x0000003e062e7890 */ /* 0x000fe4000fffe0ff */
[----:B------:R-:W-:-:S02]  /*17e0*/  UIADD3 UR21, UPT, UPT, UR41, -0x1, URZ ;  /* 0xffffffff29157890 */ /* 0x000fc4000fffe0ff */
[----:B------:R-:W-:Y:S01]  /*17f0*/  @UP2 UIADD3 UR21, UPT, UPT, UR41, URZ, URZ ;  /* 0x000000ff29152290 */ /* 0x000fe2000fffe0ff */
[----:B------:R-:W2:Y:S01]  /*1800*/  LDCU UR39, c[0x0][0x374] ;  /* 0x00006e80ff2777ac */ /* 0x000ea20008000800 */
[----:B------:R-:W-:Y:S02]  /*1810*/  USEL UR24, UR24, 0x2, UP1 ;  /* 0x0000000218187887 */ /* 0x000fe40008800000 */
[----:B------:R-:W-:Y:S02]  /*1820*/  UIADD3 UR29, UPT, UPT, UR29, 0x10800, URZ ;  /* 0x000108001d1d7890 */ /* 0x000fe4000fffe0ff */
[----:B------:R-:W-:Y:S02]  /*1830*/  UIADD3 UR44, UPT, UPT, UR43, -UR41, URZ ;  /* 0x800000292b2c7290 */ /* 0x000fe4000fffe0ff */
[----:B------:R-:W-:Y:S01]  /*1840*/  UIADD3 UR21, UPT, UPT, UR21, 0x1, URZ ;  /* 0x0000000115157890 */ /* 0x000fe2000fffe0ff */
[----:B-1--4-:R-:W-:-:S11]  /*1850*/  UMOV UR5, URZ ;  /* 0x000000ff00057c82 */ /* 0x012fd60008000000 */
.L_x_42:
[----:B-1----:R-:W1:Y:S02]  /*1860*/  S2UR UR4, SR_CgaCtaId ;  /* 0x00000000000479c3 */ /* 0x002e640000008800 */
[----:B-1----:R-:W-:-:S09]  /*1870*/  UISETP.NE.AND UP0, UPT, UR4, URZ, UPT ;  /* 0x000000ff0400728c */ /* 0x002fd2000bf05270 */
[----:B------:R-:W-:Y:S05]  /*1880*/  BRA.U UP0, `(.L_x_23) ;  /* 0x0000000100287547 */ /* 0x000fea000b800000 */
[----:B------:R-:W-:Y:S02]  /*1890*/  LEA R0, R9, UR7, 0x3 ;  /* 0x0000000709007c11 */ /* 0x000fe4000f8e18ff */
[----:B------:R-:W-:-:S04]  /*18a0*/  SHF.L.U32 R3, R8, 0x1f, RZ ;  /* 0x0000001f08037819 */ /* 0x000fc800000006ff */
[----:B------:R-:W1:Y:S02]  /*18b0*/  SYNCS.PHASECHK.TRANS64.TRYWAIT P0, [R0+URZ+0x100], R3 ;  /* 0x00010003000075a7 */ /* 0x000e6400080011ff */
[----:B-1----:R-:W-:Y:S05]  /*18c0*/  @!P0 BRA `(.L_x_24) ;  /* 0x0000007000748947 */ /* 0x002fea0003800000 */
.L_x_138:
[----:B------:R3:W-:Y:S01]  /*18d0*/  SYNCS.ARRIVE.TRANS64.A1T0 RZ, [R0+URZ+0xf0], RZ ;  /* 0x0000f0ff00ff79a7 */ /* 0x0007e200081000ff */
[----:B------:R-:W-:-:S05]  /*18e0*/  VIADD R9, R9, 0x1 ;  /* 0x0000000109097836 */ /* 0x000fca0000000000 */
[----:B------:R-:W-:-:S04]  /*18f0*/  ISETP.NE.AND P0, PT, R9, 0x2, PT ;  /* 0x000000020900780c */ /* 0x000fc80003f05270 */
[----:B-1----:R-:W-:Y:S02]  /*1900*/  SEL R3, RZ, 0x1, P0 ;  /* 0x00000001ff037807 */ /* 0x002fe40000000000 */
[----:B------:R-:W-:Y:S02]  /*1910*/  SEL R9, R9, RZ, P0 ;  /* 0x000000ff09097207 */ /* 0x000fe40000000000 */
[----:B------:R-:W-:-:S07]  /*1920*/  LOP3.LUT R8, R8, R3, RZ, 0x3c, !PT ;  /* 0x0000000308087212 */ /* 0x000fce00078e3cff */
.L_x_23:
[----:B------:R-:W-:Y:S01]  /*1930*/  ULEA UR4, UR5, UR7, 0x3 ;  /* 0x0000000705047291 */ /* 0x000fe2000f8e18ff */
[----:B---3--:R-:W-:Y:S01]  /*1940*/  SHF.L.U32 R0, R12, 0x1f, RZ ;  /* 0x0000001f0c007819 */ /* 0x008fe200000006ff */
[----:B------:R-:W-:Y:S02]  /*1950*/  UISETP.GE.U32.AND UP0, UPT, UR46, 0x3f, UPT ;  /* 0x0000003f2e00788c */ /* 0x000fe4000bf06070 */
[----:B------:R-:W-:Y:S02]  /*1960*/  USHF.L.U32 UR35, UR30, 0x6, URZ ;  /* 0x000000061e237899 */ /* 0x000fe400080006ff */
[----:B------:R-:W-:Y:S01]  /*1970*/  ULEA UR19, UR31, UR45, 0x7 ;  /* 0x0000002d1f137291 */ /* 0x000fe2000f8e38ff */
[----:B------:R-:W-:Y:S02]  /*1980*/  UMOV UR13, URZ ;  /* 0x000000ff000d7c82 */ /* 0x000fe40008000000 */
[----:B------:R1:W3:Y:S02]  /*1990*/  SYNCS.PHASECHK.TRANS64.TRYWAIT P0, [UR4+0x20], R0 ;  /* 0x00002000ff0075a7 */ /* 0x0002e40008001104 */
[----:B------:R-:W-:Y:S07]  /*19a0*/  BRA.U !UP0, `(.L_x_25) ;  /* 0x0000000108c07547 */ /* 0x000fee000b800000 */
[----:B------:R-:W-:Y:S01]  /*19b0*/  UMOV UR6, URZ ;  /* 0x000000ff00067c82 */ /* 0x000fe20008000000 */
[----:B------:R-:W-:-:S05]  /*19c0*/  UMOV UR4, UR5 ;  /* 0x0000000500047c82 */ /* 0x000fca0008000000 */
.L_x_31:
[----:B------:R-:W-:Y:S01]  /*19d0*/  ULEA UR33, UR4, UR7, 0x3 ;  /* 0x0000000704217291 */ /* 0x000fe2000f8e18ff */
[----:B---3--:R-:W-:Y:S01]  /*19e0*/  @!P3 MOV R2, 0x6000 ;  /* 0x000060000002b802 */ /* 0x008fe20000000f00 */
[----:B-1-34-:R-:W-:Y:S10]  /*19f0*/  @P0 BRA `(.L_x_26) ;  /* 0x00000000000c0947 */ /* 0x01aff40003800000 */
[----:B------:R-:W-:-:S04]  /*1a00*/  SHF.L.U32 R3, R12, 0x1f, RZ ;  /* 0x0000001f0c037819 */ /* 0x000fc800000006ff */
[----:B------:R-:W3:Y:S02]  /*1a10*/  SYNCS.PHASECHK.TRANS64.TRYWAIT P0, [UR33+0x20], R3 ;  /* 0x00002003ff0075a7 */ /* 0x000ee40008001121 */
[----:B---3--:R-:W-:Y:S05]  /*1a20*/  @!P0 BRA `(.L_x_27) ;  /* 0x0000007000308947 */ /* 0x008fea0003800000 */
.L_x_26:
[----:B------:R3:W-:Y:S01]  /*1a30*/  @!P3 SYNCS.ARRIVE.TRANS64 RZ, [UR33], R2 ;  /* 0x00000002ffffb9a7 */ /* 0x0007e20008000021 */
[----:B------:R-:W-:-:S04]  /*1a40*/  ULOP3.LUT UR5, UR24, 0x2, URZ, 0xfc, !UPT ;  /* 0x0000000218057892 */ /* 0x000fc8000f8efcff */
[----:B------:R-:W-:-:S09]  /*1a50*/  UISETP.NE.AND UP0, UPT, UR5, 0x2, UPT ;  /* 0x000000020500788c */ /* 0x000fd2000bf05270 */
[----:B------:R-:W-:Y:S05]  /*1a60*/  BRA.U UP0, `(.L_x_28) ;  /* 0x0000000100047547 */ /* 0x000fea000b800000 */
[----:B--2---:R-:W-:Y:S05]  /*1a70*/  BPT.TRAP 0x1 ;  /* 0x000000040000795c */ /* 0x004fea0000300000 */
.L_x_28:
[----:B------:R-:W-:Y:S04]  /*1a80*/  BSSY.RECONVERGENT B0, `(.L_x_29) ;  /* 0x0000003000007945 */ /* 0x000fe80003800200 */
[----:B------:R-:W-:Y:S05]  /*1a90*/  @P2 BRA `(.L_x_30) ;  /* 0x0000000000042947 */ /* 0x000fea0003800000 */
[----:B--2---:R-:W-:Y:S05]  /*1aa0*/  BPT.TRAP 0x1 ;  /* 0x000000040000795c */ /* 0x004fea0000300000 */
.L_x_30:
[----:B--2---:R-:W-:Y:S05]  /*1ab0*/  BSYNC.RECONVERGENT B0 ;  /* 0x0000000000007941 */ /* 0x004fea0003800200 */
.L_x_29:
[----:B------:R-:W-:Y:S02]  /*1ac0*/  UIADD3 UR5, UPT, UPT, UR4, 0x1, URZ ;  /* 0x0000000104057890 */ /* 0x000fe4000fffe0ff */
[----:B------:R-:W-:Y:S02]  /*1ad0*/  ULEA UR32, UR4, UR7, 0xd ;  /* 0x0000000704207291 */ /* 0x000fe4000f8e68ff */
[----:B------:R-:W-:Y:S02]  /*1ae0*/  UISETP.NE.AND UP0, UPT, UR5, 0x4, UPT ;  /* 0x000000040500788c */ /* 0x000fe4000bf05270 */
[----:B------:R-:W-:Y:S02]  /*1af0*/  USHF.L.U32 UR34, UR6, 0x5, URZ ;  /* 0x0000000506227899 */ /* 0x000fe400080006ff */
[----:B------:R-:W-:Y:S02]  /*1b00*/  USEL UR9, URZ, 0x1, UP0 ;  /* 0x00000001ff097887 */ /* 0x000fe40008000000 */
[----:B------:R-:W-:-:S02]  /*1b10*/  USEL UR5, UR5, URZ, UP0 ;  /* 0x000000ff05057287 */ /* 0x000fc40008000000 */
[----:B------:R-:W-:Y:S02]  /*1b20*/  ULEA UR4, UR4, UR28, 0xc ;  /* 0x0000001c04047291 */ /* 0x000fe4000f8e60ff */
[----:B------:R-:W-:Y:S01]  /*1b30*/  ULEA UR8, UR5, UR7, 0x3 ;  /* 0x0000000705087291 */ /* 0x000fe2000f8e18ff */
[----:B------:R-:W-:Y:S01]  /*1b40*/  LOP3.LUT R12, R12, UR9, RZ, 0x3c, !PT ;  /* 0x000000090c0c7c12 */ /* 0x000fe2000f8e3cff */
[----:B------:R-:W-:Y:S02]  /*1b50*/  UIADD3 UR6, UPT, UPT, UR6, 0x1, URZ ;  /* 0x0000000106067890 */ /* 0x000fe4000fffe0ff */
[----:B------:R-:W-:Y:S01]  /*1b60*/  UIADD3 UR10, UP1, UPT, UR26, 0x80, URZ ;  /* 0x000000801a0a7890 */ /* 0x000fe2000ff3e0ff */
[----:B-1----:R-:W-:Y:S01]  /*1b70*/  SHF.L.U32 R0, R12, 0x1f, RZ ;  /* 0x0000001f0c007819 */ /* 0x002fe200000006ff */
[----:B------:R-:W-:Y:S02]  /*1b80*/  ULEA UR4, UR4, UR7, 0x2 ;  /* 0x0000000704047291 */ /* 0x000fe4000f8e10ff */
[----:B------:R-:W-:Y:S01]  /*1b90*/  UIADD3.X UR11, UPT, UPT, URZ, UR27, URZ, UP1, !UPT ;  /* 0x0000001bff0b7290 */ /* 0x000fe20008ffe4ff */
[----:B------:R4:W1:Y:S01]  /*1ba0*/  SYNCS.PHASECHK.TRANS64.TRYWAIT P0, [UR8+0x20], R0 ;  /* 0x00002000ff0075a7 */ /* 0x0008620008001108 */
[----:B------:R-:W-:-:S02]  /*1bb0*/  UIADD3 UR8, UP0, UPT, UR26, 0x180, URZ ;  /* 0x000001801a087890 */ /* 0x000fc4000ff1e0ff */
[----:B------:R-:W-:Y:S02]  /*1bc0*/  UIADD3 UR32, UPT, UPT, UR32, 0x8800, URZ ;  /* 0x0000880020207890 */ /* 0x000fe4000fffe0ff */
[----:B------:R-:W-:Y:S02]  /*1bd0*/  UIADD3.X UR9, UPT, UPT, URZ, UR27, URZ, UP0, !UPT ;  /* 0x0000001bff097290 */ /* 0x000fe400087fe4ff */
[----:B------:R-:W-:Y:S02]  /*1be0*/  UISETP.NE.AND UP0, UPT, UR6, UR21, UPT ;  /* 0x000000150600728c */ /* 0x000fe4000bf05270 */
[----:B------:R-:W-:Y:S01]  /*1bf0*/  UIADD3 UR16, UPT, UPT, UR4, 0x10800, URZ ;  /* 0x0001080004107890 */ /* 0x000fe2000fffe0ff */
[----:B------:R-:W-:Y:S01]  /*1c00*/  UMOV UR12, 0x0 ;  /* 0x00000000000c7882 */ /* 0x000fe20000000000 */
[----:B------:R-:W-:Y:S01]  /*1c10*/  UMOV UR13, 0x10000000 ;  /* 0x10000000000d7882 */ /* 0x000fe20000000000 */
[----:B------:R-:W-:Y:S01]  /*1c20*/  UMOV UR4, 0x30000 ;  /* 0x0003000000047882 */ /* 0x000fe20000000000 */
[----:B------:R-:W-:Y:S01]  /*1c30*/  UMOV UR20, UR36 ;  /* 0x0000002400147c82 */ /* 0x000fe20008000000 */
[----:B------:R-:W-:Y:S01]  /*1c40*/  UMOV UR17, UR33 ;  /* 0x0000002100117c82 */ /* 0x000fe20008000000 */
[----:B------:R-:W-:Y:S01]  /*1c50*/  UMOV UR18, UR34 ;  /* 0x0000002200127c82 */ /* 0x000fe20008000000 */
[----:B------:R-:W-:Y:S02]  /*1c60*/  UTMALDG.3D [UR32], [UR10], desc[UR12] ;  /* 0x00000c200a0075b4 */ /* 0x000fe40008011000 */
[----:B------:R2:W-:Y:S02]  /*1c70*/  UTMALDG.3D.MULTICAST [UR16], [UR8], UR4, desc[UR12] ;  /* 0x00000c10080073b4 */ /* 0x0005e40008011804 */
[----:B--2---:R-:W-:Y:S01]  /*1c80*/  UMOV UR13, UR21 ;  /* 0x00000015000d7c82 */ /* 0x004fe20008000000 */
[----:B------:R-:W-:Y:S01]  /*1c90*/  UMOV UR4, UR5 ;  /* 0x0000000500047c82 */ /* 0x000fe20008000000 */
[----:B------:R-:W-:Y:S05]  /*1ca0*/  BRA.U UP0, `(.L_x_31) ;  /* 0xfffffffd00487547 */ /* 0x000fea000b83ffff */
.L_x_25:
[----:B------:R-:W-:Y:S01]  /*1cb0*/  ULEA UR4, UR5, UR7, 0x3 ;  /* 0x0000000705047291 */ /* 0x000fe2000f8e18ff */
[----:B-1--4-:R-:W-:Y:S01]  /*1cc0*/  SHF.L.U32 R0, R12, 0x1f, RZ ;  /* 0x0000001f0c007819 */ /* 0x012fe200000006ff */
[----:B------:R-:W-:Y:S01]  /*1cd0*/  @!P1 SYNCS.ARRIVE.TRANS64.A1T0 RZ, [UR7+0x88], RZ ;  /* 0x000088ffffff99a7 */ /* 0x000fe20008100007 */
[----:B------:R-:W-:-:S06]  /*1ce0*/  UISETP.GT.AND UP0, UPT, UR43, UR41, UPT ;  /* 0x000000292b00728c */ /* 0x000fcc000bf04270 */
[----:B---3--:R1:W3:Y:S03]  /*1cf0*/  SYNCS.PHASECHK.TRANS64.TRYWAIT P0, [UR4+0x20], R0 ;  /* 0x00002000ff0075a7 */ /* 0x0082e60008001104 */
[----:B------:R-:W-:Y:S05]  /*1d00*/  BRA.U !UP0, `(.L_x_32) ;  /* 0x0000000108bc7547 */ /* 0x000fea000b800000 */
[----:B------:R-:W-:Y:S01]  /*1d10*/  UIADD3 UR25, UPT, UPT, UR44, UR13, URZ ;  /* 0x0000000d2c197290 */ /* 0x000fe2000fffe0ff */
[----:B------:R-:W-:-:S11]  /*1d20*/  UMOV UR4, UR5 ;  /* 0x0000000500047c82 */ /* 0x000fd60008000000 */
.L_x_38:
[----:B------:R-:W-:Y:S01]  /*1d30*/  ULEA UR9, UR4, UR7, 0x3 ;  /* 0x0000000704097291 */ /* 0x000fe2000f8e18ff */
[----:B---3--:R-:W-:Y:S01]  /*1d40*/  @!P3 MOV R2, 0x6000 ;  /* 0x000060000002b802 */ /* 0x008fe20000000f00 */
[----:B-1-3--:R-:W-:Y:S10]  /*1d50*/  @P0 BRA `(.L_x_33) ;  /* 0x00000000000c0947 */ /* 0x00aff40003800000 */
[----:B------:R-:W-:-:S04]  /*1d60*/  SHF.L.U32 R3, R12, 0x1f, RZ ;  /* 0x0000001f0c037819 */ /* 0x000fc800000006ff */
[----:B------:R-:W3:Y:S02]  /*1d70*/  SYNCS.PHASECHK.TRANS64.TRYWAIT P0, [UR9+0x20], R3 ;  /* 0x00002003ff0075a7 */ /* 0x000ee40008001109 */
[----:B---3--:R-:W-:Y:S05]  /*1d80*/  @!P0 BRA `(.L_x_34) ;  /* 0x0000006c00708947 */ /* 0x008fea0003800000 */
.L_x_33:
[----:B------:R3:W-:Y:S01]  /*1d90*/  @!P3 SYNCS.ARRIVE.TRANS64 RZ, [UR9], R2 ;  /* 0x00000002ffffb9a7 */ /* 0x0007e20008000009 */
[----:B------:R-:W-:-:S04]  /*1da0*/  ULOP3.LUT UR5, UR24, 0x2, URZ, 0xfc, !UPT ;  /* 0x0000000218057892 */ /* 0x000fc8000f8efcff */
[----:B------:R-:W-:-:S09]  /*1db0*/  UISETP.NE.AND UP0, UPT, UR5, 0x2, UPT ;  /* 0x000000020500788c */ /* 0x000fd2000bf05270 */
[----:B------:R-:W-:Y:S05]  /*1dc0*/  BRA.U UP0, `(.L_x_35) ;  /* 0x0000000100047547 */ /* 0x000fea000b800000 */
[----:B--2---:R-:W-:Y:S05]  /*1dd0*/  BPT.TRAP 0x1 ;  /* 0x000000040000795c */ /* 0x004fea0000300000 */
.L_x_35:
[----:B------:R-:W-:Y:S04]  /*1de0*/  BSSY.RECONVERGENT B0, `(.L_x_36) ;  /* 0x0000003000007945 */ /* 0x000fe80003800200 */
[----:B------:R-:W-:Y:S05]  /*1df0*/  @P2 BRA `(.L_x_37) ;  /* 0x0000000000042947 */ /* 0x000fea0003800000 */
[----:B--2---:R-:W-:Y:S05]  /*1e00*/  BPT.TRAP 0x1 ;  /* 0x000000040000795c */ /* 0x004fea0000300000 */
.L_x_37:
[----:B--2---:R-:W-:Y:S05]  /*1e10*/  BSYNC.RECONVERGENT B0 ;  /* 0x0000000000007941 */ /* 0x004fea0003800200 */
.L_x_36:
[----:B------:R-:W-:Y:S02]  /*1e20*/  UIADD3 UR5, UPT, UPT, UR4, 0x1, URZ ;  /* 0x0000000104057890 */ /* 0x000fe4000fffe0ff */
[----:B------:R-:W-:Y:S02]  /*1e30*/  UIADD3 UR14, UP1, UPT, UR26, 0x80, URZ ;  /* 0x000000801a0e7890 */ /* 0x000fe4000ff3e0ff */
[----:B------:R-:W-:Y:S02]  /*1e40*/  UISETP.NE.AND UP0, UPT, UR5, 0x4, UPT ;  /* 0x000000040500788c */ /* 0x000fe4000bf05270 */
[----:B------:R-:W-:Y:S02]  /*1e50*/  USHF.L.U32 UR10, UR13, 0x5, URZ ;  /* 0x000000050d0a7899 */ /* 0x000fe400080006ff */
[----:B------:R-:W-:Y:S02]  /*1e60*/  USEL UR8, URZ, 0x1, UP0 ;  /* 0x00000001ff087887 */ /* 0x000fe40008000000 */
[----:B------:R-:W-:-:S02]  /*1e70*/  USEL UR5, UR5, URZ, UP0 ;  /* 0x000000ff05057287 */ /* 0x000fc40008000000 */
[----:B------:R-:W-:Y:S02]  /*1e80*/  UIADD3 UR22, UP0, UPT, UR26, 0x180, URZ ;  /* 0x000001801a167890 */ /* 0x000fe4000ff1e0ff */
[----:B------:R-:W-:Y:S01]  /*1e90*/  LOP3.LUT R12, R12, UR8, RZ, 0x3c, !PT ;  /* 0x000000080c0c7c12 */ /* 0x000fe2000f8e3cff */
[----:B------:R-:W-:Y:S02]  /*1ea0*/  ULEA UR8, UR4, UR7, 0xd ;  /* 0x0000000704087291 */ /* 0x000fe4000f8e68ff */
[----:B------:R-:W-:Y:S01]  /*1eb0*/  ULEA UR6, UR5, UR7, 0x3 ;  /* 0x0000000705067291 */ /* 0x000fe2000f8e18ff */
[----:B-1----:R-:W-:Y:S01]  /*1ec0*/  SHF.L.U32 R0, R12, 0x1f, RZ ;  /* 0x0000001f0c007819 */ /* 0x002fe200000006ff */
[----:B------:R-:W-:Y:S02]  /*1ed0*/  UIADD3 UR8, UPT, UPT, UR8, 0x8800, URZ ;  /* 0x0000880008087890 */ /* 0x000fe4000fffe0ff */
[----:B------:R-:W-:Y:S02]  /*1ee0*/  UIADD3.X UR15, UPT, UPT, URZ, UR27, URZ, UP1, !UPT ;  /* 0x0000001bff0f7290 */ /* 0x000fe40008ffe4ff */
[----:B------:R-:W-:-:S02]  /*1ef0*/  ULEA UR16, UR4, UR29, 0xe ;  /* 0x0000001d04107291 */ /* 0x000fc4000f8e70ff */
[----:B------:R-:W-:Y:S01]  /*1f00*/  UIADD3.X UR23, UPT, UPT, URZ, UR27, URZ, UP0, !UPT ;  /* 0x0000001bff177290 */ /* 0x000fe200087fe4ff */
[----:B------:R4:W1:Y:S01]  /*1f10*/  SYNCS.PHASECHK.TRANS64.TRYWAIT P0, [UR6+0x20], R0 ;  /* 0x00002000ff0075a7 */ /* 0x0008620008001106 */
[----:B------:R-:W-:Y:S01]  /*1f20*/  UMOV UR30, 0x0 ;  /* 0x00000000001e7882 */ /* 0x000fe20000000000 */
[----:B------:R-:W-:Y:S01]  /*1f30*/  UMOV UR31, 0x10000000 ;  /* 0x10000000001f7882 */ /* 0x000fe20000000000 */
[----:B------:R-:W-:Y:S01]  /*1f40*/  UMOV UR11, UR35 ;  /* 0x00000023000b7c82 */ /* 0x000fe20008000000 */
[----:B------:R-:W-:Y:S01]  /*1f50*/  UMOV UR12, UR36 ;  /* 0x00000024000c7c82 */ /* 0x000fe20008000000 */
[----:B------:R-:W-:Y:S01]  /*1f60*/  UMOV UR6, 0x30000 ;  /* 0x0003000000067882 */ /* 0x000fe20000000000 */
[----:B------:R-:W-:Y:S01]  /*1f70*/  UMOV UR20, UR36 ;  /* 0x0000002400147c82 */ /* 0x000fe20008000000 */
[----:B------:R-:W-:Y:S01]  /*1f80*/  UMOV UR17, UR9 ;  /* 0x0000000900117c82 */ /* 0x000fe20008000000 */
[----:B------:R-:W-:Y:S01]  /*1f90*/  UMOV UR18, UR10 ;  /* 0x0000000a00127c82 */ /* 0x000fe20008000000 */
[----:B------:R4:W-:Y:S01]  /*1fa0*/  UTMALDG.3D [UR8], [UR14], desc[UR30] ;  /* 0x00001e080e0075b4 */ /* 0x0009e20008011000 */
[----:B------:R-:W-:Y:S01]  /*1fb0*/  UIADD3 UR13, UPT, UPT, UR13, 0x1, URZ ;  /* 0x000000010d0d7890 */ /* 0x000fe2000fffe0ff */
[----:B------:R-:W-:-:S03]  /*1fc0*/  UMOV UR4, UR5 ;  /* 0x0000000500047c82 */ /* 0x000fc60008000000 */
[----:B------:R-:W-:Y:S01]  /*1fd0*/  UISETP.NE.AND UP0, UPT, UR13, UR25, UPT ;  /* 0x000000190d00728c */ /* 0x000fe2000bf05270 */
[----:B------:R4:W-:Y:S08]  /*1fe0*/  UTMALDG.3D.MULTICAST [UR16], [UR22], UR6, desc[UR30] ;  /* 0x00001e10160073b4 */ /* 0x0009f00008011806 */
[----:B----4-:R-:W-:Y:S05]  /*1ff0*/  BRA.U UP0, `(.L_x_38) ;  /* 0xfffffffd004c7547 */ /* 0x010fea000b83ffff */
.L_x_32:
[C---:B------:R-:W-:Y:S01]  /*2000*/  LEA R3, R11.reuse, UR7, 0x3 ;  /* 0x000000070b037c11 */ /* 0x040fe2000f8e18ff */
[----:B------:R-:W-:Y:S01]  /*2010*/  NOP ;  /* 0x0000000000007918 */ /* 0x000fe20000000000 */
[----:B-1----:R-:W-:Y:S02]  /*2020*/  SHF.L.U32 R0, R10, 0x1f, RZ ;  /* 0x0000001f0a007819 */ /* 0x002fe400000006ff */
[----:B------:R-:W-:Y:S02]  /*2030*/  LEA R5, R11, UR7, 0x4 ;  /* 0x000000070b057c11 */ /* 0x000fe4000f8e20ff */
[----:B---3--:R-:W1:Y:S02]  /*2040*/  SYNCS.PHASECHK.TRANS64.TRYWAIT P0, [R3+URZ+0x90], R0 ;  /* 0x00009000030075a7 */ /* 0x008e6400080011ff */
[----:B-1----:R-:W-:Y:S05]  /*2050*/  @!P0 BRA `(.L_x_39) ;  /* 0x0000006800d48947 */ /* 0x002fea0003800000 */
.L_x_141:
[----:B------:R-:W3:Y:S01]  /*2060*/  LDS.128 R4, [R5+0x120] ;  /* 0x0001200005047984 */ /* 0x000ee20000000c00 */
[----:B------:R-:W-:Y:S01]  /*2070*/  UISETP.GE.AND UP0, UPT, UR42, 0x1, UPT ;  /* 0x000000012a00788c */ /* 0x000fe2000bf06270 */
[----:B------:R-:W-:Y:S01]  /*2080*/  @!PT LDS RZ, [RZ] ;  /* 0x00000000fffff984 */ /* 0x000fe20000000800 */
[----:B------:R-:W-:Y:S01]  /*2090*/  @!PT LDS RZ, [RZ] ;  /* 0x00000000fffff984 */ /* 0x000fe20000000800 */
[----:B------:R-:W-:Y:S01]  /*20a0*/  @!PT LDS RZ, [RZ] ;  /* 0x00000000fffff984 */ /* 0x000fe20000000800 */
[----:B------:R-:W-:Y:S01]  /*20b0*/  @!PT LDS RZ, [RZ] ;  /* 0x00000000fffff984 */ /* 0x000fe20000000800 */
[----:B------:R4:W-:Y:S06]  /*20c0*/  MEMBAR.ALL.CTA ;  /* 0x0000000000007992 */ /* 0x0009ec0000008000 */
[----:B----4-:R-:W4:Y:S01]  /*20d0*/  FENCE.VIEW.ASYNC.S ;  /* 0x00000000000073c6 */ /* 0x010f220000000000 */
[----:B---3--:R-:W-:-:S13]  /*20e0*/  LOP3.LUT P0, RZ, R6, 0x1, RZ, 0xc0, !PT ;  /* 0x0000000106ff7812 */ /* 0x008fda000780c0ff */
[----:B----4-:R-:W-:Y:S01]  /*20f0*/  VOTEU.ANY UP1, P0 ;  /* 0x0000000000ff7886 */ /* 0x010fe20000020100 */
[----:B------:R-:W-:-:S13]  /*2100*/  PLOP3.LUT P0, PT, PT, PT, UP1, 0x80, 0x8 ;  /* 0x000000000008781c */ /* 0x000fda0003f0f018 */
[----:B-1----:R-:W-:Y:S02]  /*2110*/  @P0 LOP3.LUT R0, R5, 0xffff, RZ, 0xc0, !PT ;  /* 0x0000ffff05000812 */ /* 0x002fe400078ec0ff */
[----:B------:R-:W-:Y:S02]  /*2120*/  @P0 MOV R2, R4 ;  /* 0x0000000400020202 */ /* 0x000fe40000000f00 */
[----:B------:R-:W-:Y:S01]  /*2130*/  @P0 R2UR UR6, R0 ;  /* 0x00000000000602ca */ /* 0x000fe200000e0000 */
[----:B------:R-:W-:Y:S01]  /*2140*/  VIADD R0, R3, 0xa0 ;  /* 0x000000a003007836 */ /* 0x000fe20000000000 */
[----:B------:R-:W-:Y:S02]  /*2150*/  @P0 SHF.R.U32.HI R4, RZ, 0x10, R5 ;  /* 0x00000010ff040819 */ /* 0x000fe40000011605 */
[----:B------:R-:W-:Y:S02]  /*2160*/  @P0 R2UR UR8, R2 ;  /* 0x00000000020802ca */ /* 0x000fe400000e0000 */
[----:B------:R-:W-:-:S02]  /*2170*/  PRMT R0, RZ, 0x654, R0 ;  /* 0x00000654ff007816 */ /* 0x000fc40000000000 */
[----:B------:R-:W-:Y:S02]  /*2180*/  @P0 R2UR UR4, R4 ;  /* 0x00000000040402ca */ /* 0x000fe400000e0000 */
[----:B------:R1:W-:Y:S03]  /*2190*/  SYNCS.ARRIVE.TRANS64.RED.A1T0 RZ, [R0+URZ], RZ ;  /* 0x000000ff00ff79a7 */ /* 0x0003e600081004ff */
[----:B------:R-:W-:-:S04]  /*21a0*/  @UP1 UMOV UR37, UR6 ;  /* 0x0000000600251c82 */ /* 0x000fc80008000000 */
[----:B------:R-:W-:-:S04]  /*21b0*/  @UP1 UMOV UR38, UR8 ;  /* 0x0000000800261c82 */ /* 0x000fc80008000000 */
[----:B------:R-:W-:Y:S01]  /*21c0*/  @UP1 UMOV UR36, UR4 ;  /* 0x0000000400241c82 */ /* 0x000fe20008000000 */
[----:B------:R-:W-:Y:S05]  /*21d0*/  BRA.U !UP0, `(.L_x_40) ;  /* 0x0000000108d47547 */ /* 0x000fea000b800000 */
[----:B------:R-:W2:Y:S01]  /*21e0*/  LDCU.128 UR12, c[0x0][0xb10] ;  /* 0x00016200ff0c77ac */ /* 0x000ea20008000c00 */
[----:B------:R-:W3:Y:S01]  /*21f0*/  LDCU UR25, c[0x0][0xb20] ;  /* 0x00016400ff1977ac */ /* 0x000ee20008000800 */
[----:B------:R-:W4:Y:S01]  /*2200*/  LDCU UR20, c[0x0][0xb0c] ;  /* 0x00016180ff1477ac */ /* 0x000f220008000800 */
[----:B------:R-:W1:Y:S01]  /*2210*/  LDCU.64 UR10, c[0x0][0xb28] ;  /* 0x00016500ff0a77ac */ /* 0x000e620008000a00 */
[----:B------:R-:W-:Y:S02]  /*2220*/  UISETP.NE.AND UP3, UPT, UR42, 0x1, UPT ;  /* 0x000000012a00788c */ /* 0x000fe4000bf65270 */
[----:B--2---:R-:W-:Y:S02]  /*2230*/  UIMAD.WIDE.U32 UR16, UR39, UR15, URZ ;  /* 0x0000000f271072a5 */ /* 0x004fe4000f8e00ff */
[----:B------:R-:W-:Y:S02]  /*2240*/  UIMAD.WIDE.U32 UR8, UR40, UR12, URZ ;  /* 0x0000000c280872a5 */ /* 0x000fe4000f8e00ff */
[----:B------:R-:W-:-:S02]  /*2250*/  UISETP.NE.AND UP0, UPT, UR14, 0x1, UPT ;  /* 0x000000010e00788c */ /* 0x000fc4000bf05270 */
[----:B------:R-:W-:Y:S01]  /*2260*/  UIMAD.WIDE.U32 UR22, UR37, UR15, URZ ;  /* 0x0000000f251672a5 */ /* 0x000fe2000f8e00ff */
[----:B------:R-:W-:Y:S02]  /*2270*/  UMOV UR16, UR17 ;  /* 0x0000001100107c82 */ /* 0x000fe40008000000 */
[----:B------:R-:W-:Y:S01]  /*2280*/  UMOV UR8, UR9 ;  /* 0x0000000900087c82 */ /* 0x000fe20008000000 */
[----:B---3--:R-:W-:Y:S02]  /*2290*/  USHF.R.U32.HI UR16, URZ, UR25, UR16 ;  /* 0x00000019ff107299 */ /* 0x008fe40008011610 */
[----:B----4-:R-:W-:Y:S02]  /*22a0*/  UISETP.NE.AND UP2, UPT, UR20, 0x1, UPT ;  /* 0x000000011400788c */ /* 0x010fe4000bf45270 */
[----:B------:R-:W-:Y:S02]  /*22b0*/  USHF.R.U32.HI UR8, URZ, UR13, UR8 ;  /* 0x0000000dff087299 */ /* 0x000fe40008011608 */
[----:B------:R-:W-:-:S02]  /*22c0*/  USEL UR6, UR39, UR16, !UP0 ;  /* 0x0000001027067287 */ /* 0x000fc4000c000000 */
[----:B------:R-:W-:Y:S02]  /*22d0*/  USEL UR8, UR40, UR8, !UP2 ;  /* 0x0000000828087287 */ /* 0x000fe4000d000000 */
[----:B-1----:R-:W-:Y:S01]  /*22e0*/  UIMAD.WIDE.U32 UR16, UR6, UR10, URZ ;  /* 0x0000000a061072a5 */ /* 0x002fe2000f8e00ff */
[----:B------:R-:W-:Y:S01]  /*22f0*/  UMOV UR4, UR23 ;  /* 0x0000001700047c82 */ /* 0x000fe20008000000 */
[----:B------:R-:W-:Y:S02]  /*2300*/  UIMAD.WIDE.U32 UR18, UR38, UR12, URZ ;  /* 0x0000000c261272a5 */ /* 0x000fe4000f8e00ff */
[----:B------:R-:W-:-:S03]  /*2310*/  UIMAD.WIDE.U32 UR22, UR8, UR10, URZ ;  /* 0x0000000a081672a5 */ /* 0x000fc6000f8e00ff */
[----:B------:R-:W-:Y:S01]  /*2320*/  UMOV UR16, UR17 ;  /* 0x0000001100107c82 */ /* 0x000fe20008000000 */
[----:B------:R-:W-:Y:S02]  /*2330*/  USHF.R.U32.HI UR4, URZ, UR25, UR4 ;  /* 0x00000019ff047299 */ /* 0x000fe40008011604 */
[----:B------:R-:W-:Y:S01]  /*2340*/  @UP3 USHF.R.U32.HI UR6, URZ, UR11, UR16 ;  /* 0x0000000bff063299 */ /* 0x000fe20008011610 */
[----:B------:R-:W-:Y:S01]  /*2350*/  UMOV UR18, UR19 ;  /* 0x0000001300127c82 */ /* 0x000fe20008000000 */
[----:B------:R-:W-:Y:S01]  /*2360*/  UMOV UR22, UR23 ;  /* 0x0000001700167c82 */ /* 0x000fe20008000000 */
[----:B------:R-:W-:Y:S02]  /*2370*/  USHF.R.U32.HI UR13, URZ, UR13, UR18 ;  /* 0x0000000dff0d7299 */ /* 0x000fe40008011612 */
[----:B------:R-:W-:Y:S02]  /*2380*/  USEL UR4, UR37, UR4, !UP0 ;  /* 0x0000000425047287 */ /* 0x000fe4000c000000 */
[----:B------:R-:W-:-:S02]  /*2390*/  @UP3 USHF.R.U32.HI UR8, URZ, UR11, UR22 ;  /* 0x0000000bff083299 */ /* 0x000fc40008011616 */
[----:B------:R-:W-:Y:S02]  /*23a0*/  UIMAD UR9, UR42, UR6, URZ ;  /* 0x000000062a0972a4 */ /* 0x000fe4000f8e02ff */
[----:B------:R-:W-:Y:S02]  /*23b0*/  USEL UR6, UR38, UR13, !UP2 ;  /* 0x0000000d26067287 */ /* 0x000fe4000d000000 */
[----:B------:R-:W-:Y:S02]  /*23c0*/  UIMAD UR12, UR42, UR8, URZ ;  /* 0x000000082a0c72a4 */ /* 0x000fe4000f8e02ff */
[----:B------:R-:W-:Y:S02]  /*23d0*/  UISETP.GE.AND UP0, UPT, UR4, UR9, UPT ;  /* 0x000000090400728c */ /* 0x000fe4000bf06270 */
[----:B------:R-:W-:Y:S02]  /*23e0*/  UIMAD.WIDE.U32 UR16, UR4, UR10, URZ ;  /* 0x0000000a041072a5 */ /* 0x000fe4000f8e00ff */
[----:B------:R-:W-:-:S02]  /*23f0*/  UISETP.GE.OR UP0, UPT, UR6, UR12, UP0 ;  /* 0x0000000c0600728c */ /* 0x000fc40008706670 */
[----:B------:R-:W-:Y:S02]  /*2400*/  UIMAD.WIDE.U32 UR12, UR6, UR10, URZ ;  /* 0x0000000a060c72a5 */ /* 0x000fe4000f8e00ff */
[----:B------:R-:W-:Y:S01]  /*2410*/  UIADD3 UR15, UPT, UPT, -UR4, URZ, URZ ;  /* 0x000000ff040f7290 */ /* 0x000fe2000fffe1ff */
[----:B------:R-:W-:Y:S01]  /*2420*/  UMOV UR10, UR17 ;  /* 0x00000011000a7c82 */ /* 0x000fe20008000000 */
[----:B------:R-:W-:Y:S02]  /*2430*/  UIADD3 UR12, UPT, UPT, -UR6, URZ, URZ ;  /* 0x000000ff060c7290 */ /* 0x000fe4000fffe1ff */
[----:B------:R-:W-:-:S03]  /*2440*/  USHF.R.U32.HI UR10, URZ, UR11, UR10 ;  /* 0x0000000bff0a7299 */ /* 0x000fc6000801160a */
[----:B------:R-:W-:Y:S01]  /*2450*/  @!UP0 UMOV UR9, UR13 ;  /* 0x0000000d00098c82 */ /* 0x000fe20008000000 */
[----:B------:R-:W-:Y:S02]  /*2460*/  UIMAD UR15, UR14, UR15, UR37 ;  /* 0x0000000f0e0f72a4 */ /* 0x000fe4000f8e0225 */
[----:B------:R-:W-:Y:S02]  /*2470*/  USEL UR10, UR4, UR10, !UP3 ;  /* 0x0000000a040a7287 */ /* 0x000fe4000d800000 */
[----:B------:R-:W-:Y:S02]  /*2480*/  @!UP0 USHF.R.U32.HI UR9, URZ, UR11, UR9 ;  /* 0x0000000bff098299 */ /* 0x000fe40008011609 */
[----:B------:R-:W-:Y:S02]  /*2490*/  UIADD3 UR11, UPT, UPT, -UR10, URZ, URZ ;  /* 0x000000ff0a0b7290 */ /* 0x000fe4000fffe1ff */
[----:B------:R-:W-:Y:S02]  /*24a0*/  @!UP0 USEL UR9, UR6, UR9, !UP3 ;  /* 0x0000000906098287 */ /* 0x000fe4000d800000 */
[----:B------:R-:W-:-:S02]  /*24b0*/  UIMAD UR11, UR42, UR11, UR4 ;  /* 0x0000000b2a0b72a4 */ /* 0x000fc4000f8e0204 */
[----:B------:R-:W-:Y:S02]  /*24c0*/  @!UP0 UIADD3 UR10, UPT, UPT, UR10, -UR9, URZ ;  /* 0x800000090a0a8290 */ /* 0x000fe4000fffe0ff */
[----:B------:R-:W-:Y:S02]  /*24d0*/  @!UP0 UIMAD UR9, UR11, UR8, UR9 ;  /* 0x000000080b0982a4 */ /* 0x000fe4000f8e0209 */
[----:B------:R-:W-:Y:S02]  /*24e0*/  @!UP0 UIMAD UR4, UR42, UR10, UR6 ;  /* 0x0000000a2a0482a4 */ /* 0x000fe4000f8e0206 */
[----:B------:R-:W-:Y:S02]  /*24f0*/  UIMAD UR8, UR20, UR12, UR38 ;  /* 0x0000000c140872a4 */ /* 0x000fe4000f8e0226 */
[----:B------:R-:W-:Y:S01]  /*2500*/  UIMAD UR37, UR4, UR14, UR15 ;  /* 0x0000000e042572a4 */ /* 0x000fe2000f8e020f */
[----:B------:R-:W-:Y:S02]  /*2510*/  @!UP0 UMOV UR6, UR9 ;  /* 0x0000000900068c82 */ /* 0x000fe40008000000 */
[----:B------:R-:W-:-:S12]  /*2520*/  UIMAD UR38, UR6, UR20, UR8 ;  /* 0x00000014062672a4 */ /* 0x000fd8000f8e0208 */
.L_x_40:
[----:B------:R-:W3:Y:S02]  /*2530*/  LDCU UR4, c[0x0][0xb30] ;  /* 0x00016600ff0477ac */ /* 0x000ee40008000800 */
[----:B---3--:R-:W-:-:S09]  /*2540*/  UISETP.NE.AND UP0, UPT, UR4, 0x1, UPT ;  /* 0x000000010400788c */ /* 0x008fd2000bf05270 */
[----:B------:R-:W-:Y:S05]  /*2550*/  BRA.U UP0, `(.L_x_41) ;  /* 0x0000000100447547 */ /* 0x000fea000b800000 */
[----:B------:R-:W3:Y:S01]  /*2560*/  LDCU.128 UR12, c[0x0][0xb10] ;  /* 0x00016200ff0c77ac */ /* 0x000ee20008000c00 */
[----:B------:R-:W4:Y:S01]  /*2570*/  LDCU UR16, c[0x0][0xb0c] ;  /* 0x00016180ff1077ac */ /* 0x000f220008000800 */
[----:B------:R-:W1:Y:S01]  /*2580*/  LDCU UR17, c[0x0][0xb20] ;  /* 0x00016400ff1177ac */ /* 0x000e620008000800 */
[----:B---3--:R-:W-:Y:S02]  /*2590*/  UIMAD.WIDE.U32 UR10, UR38, UR12, URZ ;  /* 0x0000000c260a72a5 */ /* 0x008fe4000f8e00ff */
[----:B------:R-:W-:Y:S02]  /*25a0*/  UIMAD.WIDE.U32 UR8, UR37, UR15, URZ ;  /* 0x0000000f250872a5 */ /* 0x000fe4000f8e00ff */
[----:B----4-:R-:W-:Y:S02]  /*25b0*/  UISETP.NE.AND UP2, UPT, UR16, 0x1, UPT ;  /* 0x000000011000788c */ /* 0x010fe4000bf45270 */
[----:B------:R-:W-:Y:S01]  /*25c0*/  UISETP.NE.AND UP0, UPT, UR14, 0x1, UPT ;  /* 0x000000010e00788c */ /* 0x000fe2000bf05270 */
[----:B------:R-:W-:-:S02]  /*25d0*/  UMOV UR6, UR11 ;  /* 0x0000000b00067c82 */ /* 0x000fc40008000000 */
[----:B------:R-:W-:Y:S01]  /*25e0*/  UMOV UR4, UR9 ;  /* 0x0000000900047c82 */ /* 0x000fe20008000000 */
[----:B------:R-:W-:Y:S02]  /*25f0*/  USHF.R.U32.HI UR6, URZ, UR13, UR6 ;  /* 0x0000000dff067299 */ /* 0x000fe40008011606 */
[----:B-1----:R-:W-:Y:S02]  /*2600*/  USHF.R.U32.HI UR4, URZ, UR17, UR4 ;  /* 0x00000011ff047299 */ /* 0x002fe40008011604 */
[----:B------:R-:W-:Y:S02]  /*2610*/  USEL UR6, UR38, UR6, !UP2 ;  /* 0x0000000626067287 */ /* 0x000fe4000d000000 */
[----:B------:R-:W-:-:S04]  /*2620*/  USEL UR4, UR37, UR4, !UP0 ;  /* 0x0000000425047287 */ /* 0x000fc8000c000000 */
[----:B------:R-:W-:Y:S02]  /*2630*/  UIADD3 UR8, UPT, UPT, UR6, -UR4, URZ ;  /* 0x8000000406087290 */ /* 0x000fe4000fffe0ff */
[----:B------:R-:W-:Y:S02]  /*2640*/  UIADD3 UR4, UPT, UPT, -UR6, UR4, URZ ;  /* 0x0000000406047290 */ /* 0x000fe4000fffe1ff */
[----:B------:R-:W-:Y:S02]  /*2650*/  UIMAD UR37, UR8, UR14, UR37 ;  /* 0x0000000e082572a4 */ /* 0x000fe4000f8e0225 */
[----:B------:R-:W-:-:S12]  /*2660*/  UIMAD UR38, UR4, UR16, UR38 ;  /* 0x00000010042672a4 */ /* 0x000fd8000f8e0226 */
.L_x_41:
[----:B------:R-:W-:Y:S01]  /*2670*/  VIADD R11, R11, 0x1 ;  /* 0x000000010b0b7836 */ /* 0x000fe20000000000 */
[----:B------:R-:W-:Y:S02]  /*2680*/  R2UR UR6, R66 ;  /* 0x00000000420672ca */ /* 0x000fe400000e0000 */
[----:B------:R-:W-:Y:S02]  /*2690*/  R2UR UR4, R65 ;  /* 0x00000000410472ca */ /* 0x000fe400000e0000 */
[C---:B------:R-:W-:Y:S02]  /*26a0*/  ISETP.NE.AND P0, PT, R11.reuse, 0x2, PT ;  /* 0x000000020b00780c */ /* 0x040fe40003f05270 */
[----:B------:R-:W-:Y:S02]  /*26b0*/  PLOP3.LUT P1, PT, PT, PT, PT, 0x80, 0x8 ;  /* 0x000000000008781c */ /* 0x000fe40003f2f070 */
[----:B------:R-:W-:Y:S02]  /*26c0*/  SEL R3, RZ, 0x1, P0 ;  /* 0x00000001ff037807 */ /* 0x000fe40000000000 */
[----:B------:R-:W-:-:S02]  /*26d0*/  SEL R11, R11, RZ, P0 ;  /* 0x000000ff0b0b7207 */ /* 0x000fc40000000000 */
[----:B------:R-:W-:Y:S01]  /*26e0*/  LOP3.LUT R10, R10, R3, RZ, 0x3c, !PT ;  /* 0x000000030a0a7212 */ /* 0x000fe200078e3cff */
[----:B------:R-:W-:Y:S02]  /*26f0*/  UIADD3 UR30, UPT, UPT, UR38, UR6, URZ ;  /* 0x00000006261e7290 */ /* 0x000fe4000fffe0ff */
[----:B------:R-:W-:Y:S01]  /*2700*/  UIADD3 UR31, UPT, UPT, UR37, UR4, URZ ;  /* 0x00000004251f7290 */ /* 0x000fe2000fffe0ff */
[----:B------:R-:W-:Y:S11]  /*2710*/  BRA.U UP1, `(.L_x_42) ;  /* 0xfffffff101507547 */ /* 0x000ff6000b83ffff */
[----:B------:R-:W-:Y:S01]  /*2720*/  UIADD3 UR7, UPT, UPT, UR7, 0x20, URZ ;  /* 0x0000002007077890 */ /* 0x000fe2000fffe0ff */
[----:B------:R-:W-:-:S03]  /*2730*/  SHF.L.U32 R3, R12, 0x1f, RZ ;  /* 0x0000001f0c037819 */ /* 0x000fc600000006ff */
[----:B------:R-:W-:-:S09]  /*2740*/  ULEA UR4, UR5, UR7, 0x3 ;  /* 0x0000000705047291 */ /* 0x000fd2000f8e18ff */
[----:B------:R-:W3:Y:S02]  /*2750*/  SYNCS.PHASECHK.TRANS64.TRYWAIT P0, [UR4], R3 ;  /* 0x00000003ff0075a7 */ /* 0x000ee40008001104 */
[----:B---3--:R-:W-:Y:S05]  /*2760*/  @!P0 BRA `(.L_x_43) ;  /* 0x0000006400248947 */ /* 0x008fea0003800000 */
.L_x_143:
[----:B------:R-:W-:-:S04]  /*2770*/  UIADD3 UR4, UPT, UPT, UR5, 0x1, URZ ;  /* 0x0000000105047890 */ /* 0x000fc8000fffe0ff */
[----:B------:R-:W-:-:S04]  /*2780*/  UISETP.NE.AND UP0, UPT, UR4, 0x4, UPT ;  /* 0x000000040400788c */ /* 0x000fc8000bf05270 */
[----:B------:R-:W-:Y:S02]  /*2790*/  USEL UR6, URZ, 0x1, UP0 ;  /* 0x00000001ff067887 */ /* 0x000fe40008000000 */
[----:B------:R-:W-:-:S04]  /*27a0*/  USEL UR4, UR4, URZ, UP0 ;  /* 0x000000ff04047287 */ /* 0x000fc80008000000 */
[----:B------:R-:W-:Y:S01]  /*27b0*/  ULEA UR5, UR4, UR7, 0x3 ;  /* 0x0000000704057291 */ /* 0x000fe2000f8e18ff */
[----:B------:R-:W-:-:S04]  /*27c0*/  LOP3.LUT R2, R12, UR6, RZ, 0x3c, !PT ;  /* 0x000000060c027c12 */ /* 0x000fc8000f8e3cff */
[----:B-1----:R-:W-:-:S04]  /*27d0*/  SHF.L.U32 R3, R2, 0x1f, RZ ;  /* 0x0000001f02037819 */ /* 0x002fc800000006ff */
[----:B------:R-:W1:Y:S02]  /*27e0*/  SYNCS.PHASECHK.TRANS64.TRYWAIT P0, [UR5], R3 ;  /* 0x00000003ff0075a7 */ /* 0x000e640008001105 */
[----:B-1----:R-:W-:Y:S05]  /*27f0*/  @!P0 BRA `(.L_x_44) ;  /* 0x0000006400188947 */ /* 0x002fea0003800000 */
.L_x_145:
        /* <DEDUP_REMOVED lines=9> */
.L_x_147:
[----:B------:R-:W-:-:S04]  /*2890*/  UIADD3 UR4, UPT, UPT, UR4, 0x1, URZ ;  /* 0x0000000104047890 */ /* 0x000fc8000fffe0ff */
[----:B------:R-:W-:-:S04]  /*28a0*/  UISETP.NE.AND UP0, UPT, UR4, 0x4, UPT ;  /* 0x000000040400788c */ /* 0x000fc8000bf05270 */
[----:B------:R-:W-:Y:S02]  /*28b0*/  USEL UR5, URZ, 0x1, UP0 ;  /* 0x00000001ff057887 */ /* 0x000fe40008000000 */
[----:B------:R-:W-:-:S04]  /*28c0*/  USEL UR4, UR4, URZ, UP0 ;  /* 0x000000ff04047287 */ /* 0x000fc80008000000 */
[----:B------:R-:W-:Y:S01]  /*28d0*/  ULEA UR4, UR4, UR7, 0x3 ;  /* 0x0000000704047291 */ /* 0x000fe2000f8e18ff */
[----:B-1----:R-:W-:-:S04]  /*28e0*/  LOP3.LUT R3, R2, UR5, RZ, 0x3c, !PT ;  /* 0x0000000502037c12 */ /* 0x002fc8000f8e3cff */
[----:B------:R-:W-:Y:S01]  /*28f0*/  SHF.L.U32 R3, R3, 0x1f, RZ ;  /* 0x0000001f03037819 */ /* 0x000fe200000006ff */
[----:B------:R-:W-:-:S07]  /*2900*/  IMAD.U32 R0, RZ, RZ, UR4 ;  /* 0x00000004ff007e24 */ /* 0x000fce000f8e00ff */
.L_x_46:
[----:B-1----:R1:W3:Y:S02]  /*2910*/  SYNCS.PHASECHK.TRANS64.TRYWAIT P0, [R0+URZ], R3 ;  /* 0x00000003000075a7 */ /* 0x0022e400080011ff */
[----:B---3--:R-:W-:Y:S05]  /*2920*/  @!P0 NANOSLEEP.SYNCS 0x989680 ;  /* 0x009896800000895d */ /* 0x008fea0003900000 */
[----:B------:R-:W3:Y:S02]  /*2930*/  @!P0 SYNCS.PHASECHK.TRANS64 P0, [R0+URZ], R3 ;  /* 0x00000003000085a7 */ /* 0x000ee400080010ff */
[----:B--23--:R-:W-:Y:S05]  /*2940*/  @P0 EXIT ;  /* 0x000000000000094d */ /* 0x00cfea0003800000 */
[----:B------:R-:W-:Y:S05]  /*2950*/  BRA `(.L_x_46) ;  /* 0xfffffffc00ec7947 */ /* 0x000fea000383ffff */
.L_x_22:
[----:B------:R-:W2:Y:S02]  /*2960*/  S2UR UR4, SR_CgaCtaId ;  /* 0x00000000000479c3 */ /* 0x000ea40000008800 */
[----:B--2---:R-:W-:-:S04]  /*2970*/  UISETP.NE.AND UP0, UPT, UR4, URZ, UPT ;  /* 0x000000ff0400728c */ /* 0x004fc8000bf05270 */
[----:B------:R-:W-:-:S09]  /*2980*/  UISETP.NE.OR UP0, UPT, UR18, 0x1, UP0 ;  /* 0x000000011200788c */ /* 0x000fd20008705670 */
[----:B------:R-:W-:Y:S05]  /*2990*/  BRA.U UP0, `(.L_x_47) ;  /* 0x00000005004c7547 */ /* 0x000fea000b800000 */
[----:B------:R-:W2:Y:S01]  /*29a0*/  S2UR UR5, SR_CgaCtaId ;  /* 0x00000000000579c3 */ /* 0x000ea20000008800 */
[----:B------:R-:W-:Y:S01]  /*29b0*/  UMOV UR4, 0x400 ;  /* 0x0000040000047882 */ /* 0x000fe20000000000 */
[----:B------:R-:W-:Y:S01]  /*29c0*/  ISETP.GE.U32.AND P2, PT, R0, 0x2, PT ;  /* 0x000000020000780c */ /* 0x000fe20003f46070 */
[----:B------:R-:W-:Y:S01]  /*29d0*/  IMAD.MOV.U32 R12, RZ, RZ, 0x1 ;  /* 0x00000001ff0c7424 */ /* 0x000fe200078e00ff */
[----:B------:R-:W-:Y:S02]  /*29e0*/  CS2R R10, SRZ ;  /* 0x00000000000a7805 */ /* 0x000fe4000001ff00 */
[----:B------:R-:W-:Y:S01]  /*29f0*/  CS2R R8, SRZ ;  /* 0x0000000000087805 */ /* 0x000fe2000001ff00 */
[----:B--2---:R-:W-:-:S03]  /*2a00*/  ULEA UR6, UR5, UR4, 0x18 ;  /* 0x0000000405067291 */ /* 0x004fc6000f8ec0ff */
[----:B------:R-:W-:-:S09]  /*2a10*/  UMOV UR5, URZ ;  /* 0x000000ff00057c82 */ /* 0x000fd20008000000 */
.L_x_51:
[----:B------:R-:W-:Y:S02]  /*2a20*/  LEA R2, R8, UR6, 0x3 ;  /* 0x0000000608027c11 */ /* 0x000fe4000f8e18ff */
[----:B------:R-:W-:-:S03]  /*2a30*/  SHF.L.U32 R5, R9, 0x1f, RZ ;  /* 0x0000001f09057819 */ /* 0x000fc600000006ff */
[----:B------:R-:W-:Y:S01]  /*2a40*/  VIADD R4, R2, 0x100 ;  /* 0x0000010002047836 */ /* 0x000fe20000000000 */
[----:B------:R-:W2:Y:S02]  /*2a50*/  SYNCS.PHASECHK.TRANS64.TRYWAIT P0, [R2+URZ+0xf0], R5 ;  /* 0x0000f005020075a7 */ /* 0x000ea400080011ff */
[----:B--2---:R-:W-:Y:S05]  /*2a60*/  @!P0 BRA `(.L_x_48) ;  /* 0x0000006000ac8947 */ /* 0x004fea0003800000 */
.L_x_148:
[----:B------:R-:W-:Y:S01]  /*2a70*/  ULEA UR4, UR5, UR6, 0x3 ;  /* 0x0000000605047291 */ /* 0x000fe2000f8e18ff */
[----:B------:R-:W-:Y:S02]  /*2a80*/  PRMT R4, RZ, 0x654, R4 ;  /* 0x00000654ff047816 */ /* 0x000fe40000000004 */
[----:B--2---:R-:W-:Y:S01]  /*2a90*/  SHF.L.U32 R5, R12, 0x1f, RZ ;  /* 0x0000001f0c057819 */ /* 0x004fe200000006ff */
[----:B------:R-:W-:Y:S01]  /*2aa0*/  UIADD3 UR7, UPT, UPT, UR4, 0x90, URZ ;  /* 0x0000009004077890 */ /* 0x000fe2000fffe0ff */
[----:B------:R2:W-:Y:S05]  /*2ab0*/  SYNCS.ARRIVE.TRANS64.RED.A1T0 RZ, [R4+URZ], RZ ;  /* 0x000000ff04ff79a7 */ /* 0x0005ea00081004ff */
[----:B------:R-:W-:Y:S01]  /*2ac0*/  IMAD.U32 R7, RZ, RZ, UR7 ;  /* 0x00000007ff077e24 */ /* 0x000fe2000f8e00ff */
[----:B------:R-:W3:Y:S04]  /*2ad0*/  SYNCS.PHASECHK.TRANS64.TRYWAIT P0, [UR4+0xa0], R5 ;  /* 0x0000a005ff0075a7 */ /* 0x000ee80008001104 */
[----:B------:R-:W-:Y:S01]  /*2ae0*/  PRMT R6, R0, 0x654, R7 ;  /* 0x0000065400067816 */ /* 0x000fe20000000007 */
[----:B--2---:R-:W-:Y:S01]  /*2af0*/  @!P2 IMAD.MOV.U32 R4, RZ, RZ, 0x10 ;  /* 0x00000010ff04a424 */ /* 0x004fe200078e00ff */
[----:B---3--:R-:W-:Y:S06]  /*2b00*/  @!P0 BRA `(.L_x_49) ;  /* 0x0000006000988947 */ /* 0x008fec0003800000 */
.L_x_150:
[----:B------:R-:W-:Y:S01]  /*2b10*/  ULEA UR8, UR5, UR6, 0x4 ;  /* 0x0000000605087291 */ /* 0x000fe2000f8e20ff */
[----:B------:R-:W-:Y:S01]  /*2b20*/  SEL R3, R6, R3, !P2 ;  /* 0x0000000306037207 */ /* 0x000fe20005000000 */
[----:B------:R-:W-:Y:S01]  /*2b30*/  UIADD3 UR9, UPT, UPT, UR4, 0x90, URZ ;  /* 0x0000009004097890 */ /* 0x000fe2000fffe0ff */
[----:B--2---:R-:W-:Y:S01]  /*2b40*/  LEA R2, R11, UR6, 0x3 ;  /* 0x000000060b027c11 */ /* 0x004fe2000f8e18ff */
[----:B------:R-:W-:Y:S01]  /*2b50*/  UIADD3 UR8, UPT, UPT, UR8, 0x120, URZ ;  /* 0x0000012008087890 */ /* 0x000fe2000fffe0ff */
[----:B------:R-:W-:Y:S01]  /*2b60*/  SHF.L.U32 R5, R10, 0x1f, RZ ;  /* 0x0000001f0a057819 */ /* 0x000fe200000006ff */
[----:B------:R2:W-:Y:S01]  /*2b70*/  @!P2 SYNCS.ARRIVE.TRANS64.RED RZ, [R3+URZ], R4 ;  /* 0x0000000403ffa9a7 */ /* 0x0005e200080004ff */
[----:B------:R-:W-:Y:S01]  /*2b80*/  UIADD3 UR4, UPT, UPT, UR5, 0x1, URZ ;  /* 0x0000000105047890 */ /* 0x000fe2000fffe0ff */
[----:B------:R-:W-:-:S03]  /*2b90*/  VIADD R8, R8, 0x1 ;  /* 0x0000000108087836 */ /* 0x000fc60000000000 */
[----:B------:R-:W-:Y:S02]  /*2ba0*/  UISETP.NE.AND UP0, UPT, UR4, 0x2, UPT ;  /* 0x000000020400788c */ /* 0x000fe4000bf05270 */
[----:B------:R-:W-:Y:S06]  /*2bb0*/  UGETNEXTWORKID.BROADCAST [UR8], [UR9] ;  /* 0x00000000080073ca */ /* 0x000fec0008000100 */
[----:B------:R-:W-:Y:S01]  /*2bc0*/  USEL UR7, URZ, 0x1, UP0 ;  /* 0x00000001ff077887 */ /* 0x000fe20008000000 */
[----:B------:R-:W-:Y:S01]  /*2bd0*/  ISETP.NE.AND P0, PT, R8, 0x2, PT ;  /* 0x000000020800780c */ /* 0x000fe20003f05270 */
[----:B------:R-:W-:Y:S01]  /*2be0*/  USEL UR5, UR4, URZ, UP0 ;  /* 0x000000ff04057287 */ /* 0x000fe20008000000 */
[----:B------:R-:W3:Y:S03]  /*2bf0*/  SYNCS.PHASECHK.TRANS64.TRYWAIT P1, [R2+URZ+0x90], R5 ;  /* 0x00009005020075a7 */ /* 0x000ee600080211ff */
[----:B------:R-:W-:Y:S01]  /*2c00*/  LOP3.LUT R12, R12, UR7, RZ, 0x3c, !PT ;  /* 0x000000070c0c7c12 */ /* 0x000fe2000f8e3cff */
[----:B--23--:R-:W-:Y:S07]  /*2c10*/  @!P1 BRA `(.L_x_50) ;  /* 0x00000060006c9947 */ /* 0x00cfee0003800000 */
.L_x_151:
[C---:B------:R-:W-:Y:S01]  /*2c20*/  LEA R4, R11.reuse, UR6, 0x4 ;  /* 0x000000060b047c11 */ /* 0x040fe2000f8e20ff */
[----:B--2---:R-:W-:Y:S01]  /*2c30*/  VIADD R2, R2, 0xa0 ;  /* 0x000000a002027836 */ /* 0x004fe20000000000 */
[----:B------:R-:W-:Y:S01]  /*2c40*/  SEL R8, R8, RZ, P0 ;  /* 0x000000ff08087207 */ /* 0x000fe20000000000 */
[----:B------:R-:W-:-:S03]  /*2c50*/  VIADD R11, R11, 0x1 ;  /* 0x000000010b0b7836 */ /* 0x000fc60000000000 */
[----:B------:R-:W2:Y:S01]  /*2c60*/  LDS.128 R4, [R4+0x120] ;  /* 0x0001200004047984 */ /* 0x000ea20000000c00 */
[----:B------:R-:W-:Y:S02]  /*2c70*/  PRMT R2, RZ, 0x654, R2 ;  /* 0x00000654ff027816 */ /* 0x000fe40000000002 */
[C---:B------:R-:W-:Y:S01]  /*2c80*/  ISETP.NE.AND P1, PT, R11.reuse, 0x2, PT ;  /* 0x000000020b00780c */ /* 0x040fe20003f25270 */
[----:B------:R-:W-:Y:S01]  /*2c90*/  @!PT LDS RZ, [RZ] ;  /* 0x00000000fffff984 */ /* 0x000fe20000000800 */
[----:B------:R-:W-:Y:S01]  /*2ca0*/  @!PT LDS RZ, [RZ] ;  /* 0x00000000fffff984 */ /* 0x000fe20000000800 */
[----:B------:R-:W-:Y:S01]  /*2cb0*/  @!PT LDS RZ, [RZ] ;  /* 0x00000000fffff984 */ /* 0x000fe20000000800 */
[----:B------:R-:W-:Y:S01]  /*2cc0*/  @!PT LDS RZ, [RZ] ;  /* 0x00000000fffff984 */ /* 0x000fe20000000800 */
[----:B------:R3:W-:Y:S06]  /*2cd0*/  MEMBAR.ALL.CTA ;  /* 0x0000000000007992 */ /* 0x0007ec0000008000 */
[----:B---3--:R-:W3:Y:S01]  /*2ce0*/  FENCE.VIEW.ASYNC.S ;  /* 0x00000000000073c6 */ /* 0x008ee20000000000 */
[----:B------:R-:W-:Y:S01]  /*2cf0*/  SEL R11, R11, RZ, P1 ;  /* 0x000000ff0b0b7207 */ /* 0x000fe20000800000 */
[----:B---3--:R3:W-:Y:S01]  /*2d00*/  SYNCS.ARRIVE.TRANS64.RED.A1T0 RZ, [R2+URZ], RZ ;  /* 0x000000ff02ff79a7 */ /* 0x0087e200081004ff */
[----:B--2---:R-:W-:-:S02]  /*2d10*/  LOP3.LUT P3, RZ, R6, 0x1, RZ, 0xc0, !PT ;  /* 0x0000000106ff7812 */ /* 0x004fc4000786c0ff */
[----:B------:R-:W-:-:S04]  /*2d20*/  SEL R5, RZ, 0x1, P1 ;  /* 0x00000001ff057807 */ /* 0x000fc80000800000 */
[----:B------:R-:W-:Y:S02]  /*2d30*/  LOP3.LUT R10, R10, R5, RZ, 0x3c, !PT ;  /* 0x000000050a0a7212 */ /* 0x000fe400078e3cff */
[----:B---3--:R-:W-:-:S04]  /*2d40*/  SEL R2, RZ, 0x1, P0 ;  /* 0x00000001ff027807 */ /* 0x008fc80000000000 */
[----:B------:R-:W-:Y:S01]  /*2d50*/  LOP3.LUT R9, R9, R2, RZ, 0x3c, !PT ;  /* 0x0000000209097212 */ /* 0x000fe200078e3cff */
[----:B------:R-:W-:Y:S06]  /*2d60*/  @P3 BRA `(.L_x_51) ;  /* 0xfffffffc002c3947 */ /* 0x000fec000383ffff */
[----:B------:R-:W-:Y:S01]  /*2d70*/  ULEA UR4, UR5, UR6, 0x3 ;  /* 0x0000000605047291 */ /* 0x000fe2000f8e18ff */
[----:B------:R-:W-:-:S08]  /*2d80*/  SHF.L.U32 R3, R12, 0x1f, RZ ;  /* 0x0000001f0c037819 */ /* 0x000fd000000006ff */
[----:B------:R-:W2:Y:S02]  /*2d90*/  SYNCS.PHASECHK.TRANS64 P0, [UR4+0xa0], R3 ;  /* 0x0000a003ff0075a7 */ /* 0x000ea40008001004 */
[----:B--2---:R-:W-:Y:S05]  /*2da0*/  @P0 BRA `(.L_x_52) ;  /* 0x0000000000080947 */ /* 0x004fea0003800000 */
[----:B------:R-:W2:Y:S02]  /*2db0*/  SYNCS.PHASECHK.TRANS64.TRYWAIT P0, [UR4+0xa0], R3 ;  /* 0x0000a003ff0075a7 */ /* 0x000ea40008001104 */
[----:B--2---:R-:W-:Y:S05]  /*2dc0*/  @!P0 BRA `(.L_x_53) ;  /* 0x0000006000148947 */ /* 0x004fea0003800000 */
.L_x_52:
[----:B------:R-:W-:-:S04]  /*2dd0*/  UIADD3 UR7, UPT, UPT, UR5, 0x1, URZ ;  /* 0x0000000105077890 */ /* 0x000fc8000fffe0ff */
[----:B------:R-:W-:-:S04]  /*2de0*/  UISETP.NE.AND UP0, UPT, UR7, 0x2, UPT ;  /* 0x000000020700788c */ /* 0x000fc8000bf05270 */
[----:B------:R-:W-:Y:S02]  /*2df0*/  USEL UR8, URZ, 0x1, UP0 ;  /* 0x00000001ff087887 */ /* 0x000fe40008000000 */
[----:B------:R-:W-:-:S04]  /*2e00*/  USEL UR7, UR7, URZ, UP0 ;  /* 0x000000ff07077287 */ /* 0x000fc80008000000 */
[----:B------:R-:W-:Y:S01]  /*2e10*/  ULEA UR7, UR7, UR6, 0x3 ;  /* 0x0000000607077291 */ /* 0x000fe2000f8e18ff */
[----:B--2---:R-:W-:-:S04]  /*2e20*/  LOP3.LUT R3, R12, UR8, RZ, 0x3c, !PT ;  /* 0x000000080c037c12 */ /* 0x004fc8000f8e3cff */
[----:B------:R-:W-:-:S04]  /*2e30*/  SHF.L.U32 R0, R3, 0x1f, RZ ;  /* 0x0000001f03007819 */ /* 0x000fc800000006ff */
[----:B------:R-:W2:Y:S02]  /*2e40*/  SYNCS.PHASECHK.TRANS64 P0, [UR7+0xa0], R0 ;  /* 0x0000a000ff0075a7 */ /* 0x000ea40008001007 */
[----:B-12---:R-:W-:Y:S05]  /*2e50*/  @P0 EXIT ;  /* 0x000000000000094d */ /* 0x006fea0003800000 */
[----:B------:R-:W-:Y:S02]  /*2e60*/  SHF.L.U32 R3, R3, 0x1f, RZ ;  /* 0x0000001f03037819 */ /* 0x000fe400000006ff */
[----:B------:R-:W-:-:S07]  /*2e70*/  MOV R0, UR7 ;  /* 0x0000000700007c02 */ /* 0x000fce0008000f00 */
.L_x_54:
[----:B-1----:R1:W2:Y:S02]  /*2e80*/  SYNCS.PHASECHK.TRANS64.TRYWAIT P0, [R0+URZ+0xa0], R3 ;  /* 0x0000a003000075a7 */ /* 0x0022a400080011ff */
[----:B--2---:R-:W-:Y:S05]  /*2e90*/  @!P0 NANOSLEEP.SYNCS 0x989680 ;  /* 0x009896800000895d */ /* 0x004fea0003900000 */
[----:B------:R-:W2:Y:S02]  /*2ea0*/  @!P0 SYNCS.PHASECHK.TRANS64 P0, [R0+URZ+0xa0], R3 ;  /* 0x0000a003000085a7 */ /* 0x000ea400080010ff */
[----:B--2---:R-:W-:Y:S05]  /*2eb0*/  @P0 EXIT ;  /* 0x000000000000094d */ /* 0x004fea0003800000 */
[----:B------:R-:W-:Y:S05]  /*2ec0*/  BRA `(.L_x_54) ;  /* 0xfffffffc00ec7947 */ /* 0x000fea000383ffff */
.L_x_47:
[----:B------:R-:W-:Y:S05]  /*2ed0*/  BRA.U UP4, `(.L_x_55) ;  /* 0x0000000d04d87547 */ /* 0x000fea000b800000 */
[----:B------:R-:W2:Y:S01]  /*2ee0*/  S2UR UR7, SR_CgaCtaId ;  /* 0x00000000000779c3 */ /* 0x000ea20000008800 */
[----:B------:R-:W-:Y:S01]  /*2ef0*/  UMOV UR4, 0x40 ;  /* 0x0000004000047882 */ /* 0x000fe20000000000 */
[----:B------:R-:W-:Y:S01]  /*2f00*/  NOP ;  /* 0x0000000000007918 */ /* 0x000fe20000000000 */
[----:B------:R-:W-:Y:S01]  /*2f10*/  UMOV UR6, 0x400 ;  /* 0x0000040000067882 */ /* 0x000fe20000000000 */
[----:B--2---:R-:W-:Y:S02]  /*2f20*/  ULEA UR5, UR7, UR4, 0x18 ;  /* 0x0000000407057291 */ /* 0x004fe4000f8ec0ff */
[----:B------:R-:W-:-:S07]  /*2f30*/  ULEA UR6, UR7, UR6, 0x18 ;  /* 0x0000000607067291 */ /* 0x000fce000f8ec0ff */
[----:B------:R-:W2:Y:S02]  /*2f40*/  LDS.U8 R0, [UR5+0x1c] ;  /* 0x00001c05ff007984 */ /* 0x000ea40008000000 */
[----:B--2---:R-:W-:-:S13]  /*2f50*/  ISETP.NE.AND P0, PT, R0, RZ, PT ;  /* 0x000000ff0000720c */ /* 0x004fda0003f05270 */
[----:B------:R-:W-:Y:S05]  /*2f60*/  @P0 BRA `(.L_x_56) ;  /* 0x0000000000580947 */ /* 0x000fea0003800000 */
[----:B------:R-:W-:-:S13]  /*2f70*/  ELECT P0, URZ, PT ;  /* 0x0000000000ff782f */ /* 0x000fda0003800000 */
[----:B------:R-:W-:Y:S05]  /*2f80*/  @!P0 BRA `(.L_x_57) ;  /* 0x0000000000608947 */ /* 0x000fea0003800000 */
[----:B------:R-:W-:Y:S01]  /*2f90*/  UMOV UR4, 0x10 ;  /* 0x0000001000047882 */ /* 0x000fe20000000000 */
[----:B------:R-:W-:Y:S01]  /*2fa0*/  HFMA2 R0, -RZ, RZ, 0, 5.9604644775390625e-08 ;  /* 0x00000001ff007431 */ /* 0x000fe200000001ff */
[----:B------:R-:W-:-:S03]  /*2fb0*/  MOV R3, 0xffff ;  /* 0x0000ffff00037802 */ /* 0x000fc60000000f00 */
[----:B------:R-:W-:Y:S04]  /*2fc0*/  DEPBAR.LE SB2, 0x36 ;  /* 0x0000ad800000791a */ /* 0x000fe80000000000 */
[----:B------:R-:W2:Y:S02]  /*2fd0*/  UTCATOMSWS.FIND_AND_SET.ALIGN UP0, UR4, UR4 ;  /* 0x00000004000475e3 */ /* 0x000ea40008000800 */
[----:B--2---:R-:W-:Y:S01]  /*2fe0*/  MOV R4, UR4 ;  /* 0x0000000400047c02 */ /* 0x004fe20008000f00 */
[----:B------:R-:W-:Y:S06]  /*2ff0*/  BRA.U UP0, `(.L_x_58) ;  /* 0x0000000100187547 */ /* 0x000fec000b800000 */
.L_x_59:
[----:B------:R-:W-:Y:S05]  /*3000*/  NANOSLEEP 0x64 ;  /* 0x000000640000795d */ /* 0x000fea0003800000 */
[----:B------:R-:W-:-:S05]  /*3010*/  UMOV UR4, 0x10 ;  /* 0x0000001000047882 */ /* 0x000fca0000000000 */
[----:B------:R-:W-:Y:S04]  /*3020*/  DEPBAR.LE SB2, 0x36 ;  /* 0x0000ad800000791a */ /* 0x000fe80000000000 */
[----:B------:R-:W2:Y:S02]  /*3030*/  UTCATOMSWS.FIND_AND_SET.ALIGN UP0, UR4, UR4 ;  /* 0x00000004000475e3 */ /* 0x000ea40008000800 */
[----:B--2---:R-:W-:Y:S01]  /*3040*/  MOV R4, UR4 ;  /* 0x0000000400047c02 */ /* 0x004fe20008000f00 */
[----:B------:R-:W-:Y:S05]  /*3050*/  BRA.U !UP0, `(.L_x_59) ;  /* 0xfffffffd08e87547 */ /* 0x000fea000b83ffff */
.L_x_58:
[-C--:B------:R-:W-:Y:S02]  /*3060*/  SHF.L.U32 R3, R3, R4.reuse, RZ ;  /* 0x0000000403037219 */ /* 0x080fe400000006ff */
[----:B------:R-:W-:Y:S01]  /*3070*/  SHF.L.U32 R0, R0, R4, RZ ;  /* 0x0000000400007219 */ /* 0x000fe200000006ff */
[----:B------:R-:W-:Y:S02]  /*3080*/  IMAD.SHL.U32 R4, R4, 0x20, RZ ;  /* 0x0000002004047824 */ /* 0x000fe400078e00ff */
[----:B------:R2:W-:Y:S04]  /*3090*/  ATOMS.OR RZ, [UR5+0x14], R3 ;  /* 0x00001403ffff798c */ /* 0x0005e8000b000005 */
[----:B------:R2:W-:Y:S04]  /*30a0*/  ATOMS.OR RZ, [UR5+0x18], R0 ;  /* 0x00001800ffff798c */ /* 0x0005e8000b000005 */
[----:B------:R2:W-:Y:S01]  /*30b0*/  STS [UR6+0x140], R4 ;  /* 0x00014004ff007988 */ /* 0x0005e20008000806 */
[----:B------:R-:W-:Y:S05]  /*30c0*/  BRA `(.L_x_57) ;  /* 0x0000000000107947 */ /* 0x000fea0003800000 */
.L_x_56:
[----:B------:R-:W-:Y:S02]  /*30d0*/  MOV R0, 0xffffffff ;  /* 0xffffffff00007802 */ /* 0x000fe40000000f00 */
[----:B------:R-:W-:-:S03]  /*30e0*/  MOV R4, 0x3110 ;  /* 0x0000311000047802 */ /* 0x000fc60000000f00 */
[----:B------:R2:W-:Y:S04]  /*30f0*/  STS [UR6+0x140], R0 ;  /* 0x00014000ff007988 */ /* 0x0005e80008000806 */
[----:B-12--5:R-:W-:Y:S05]  /*3100*/  CALL.REL.NOINC `($__internal_1_$__cuda_sm10x_tcgen05_guardrail_trap_phase_invalid_during_alloc) ;  /* 0x00000064005c7944 */ /* 0x026fea0003c00000 */
.L_x_57:
[----:B------:R-:W-:Y:S05]  /*3110*/  WARPSYNC.ALL ;  /* 0x0000000000007948 */ /* 0x000fea0003800000 */
[----:B------:R-:W3:Y:S01]  /*3120*/  S2UR UR4, SR_CgaCtaId ;  /* 0x00000000000479c3 */ /* 0x000ee20000008800 */
[----:B------:R-:W-:Y:S01]  /*3130*/  UMOV UR26, 0x400 ;  /* 0x00000400001a7882 */ /* 0x000fe20000000000 */
[----:B------:R-:W-:-:S06]  /*3140*/  NOP ;  /* 0x0000000000007918 */ /* 0x000fcc0000000000 */
[----:B------:R-:W-:Y:S06]  /*3150*/  BAR.ARV 0x6, 0xa0 ;  /* 0x0182800000007b1d */ /* 0x000fec0000002000 */
[----:B------:R-:W4:Y:S01]  /*3160*/  LDCU UR5, c[0x0][0x38c] ;  /* 0x00007180ff0577ac */ /* 0x000f220008000800 */
[----:B------:R-:W-:Y:S01]  /*3170*/  LOP3.LUT R2, R2, 0xffff, RZ, 0xc0, !PT ;  /* 0x0000ffff02027812 */ /* 0x000fe200078ec0ff */
[----:B------:R-:W-:Y:S01]  /*3180*/  IMAD.MOV.U32 R11, RZ, RZ, 0x1 ;  /* 0x00000001ff0b7424 */ /* 0x000fe200078e00ff */
[----:B------:R-:W-:Y:S01]  /*3190*/  CS2R R8, SRZ ;  /* 0x0000000000087805 */ /* 0x000fe2000001ff00 */
[----:B------:R-:W1:Y:S01]  /*31a0*/  LDCU UR7, c[0x0][0x38c] ;  /* 0x00007180ff0777ac */ /* 0x000e620008000800 */
[----:B------:R-:W-:Y:S01]  /*31b0*/  R2UR UR27, R2 ;  /* 0x00000000021b72ca */ /* 0x000fe200000e0000 */
[----:B------:R-:W-:Y:S01]  /*31c0*/  IMAD.MOV.U32 R10, RZ, RZ, RZ ;  /* 0x000000ffff0a7224 */ /* 0x000fe200078e00ff */
[----:B------:R-:W-:Y:S01]  /*31d0*/  UMOV UR30, URZ ;  /* 0x000000ff001e7c82 */ /* 0x000fe20008000000 */
[----:B------:R-:W-:Y:S01]  /*31e0*/  UMOV UR24, URZ ;  /* 0x000000ff00187c82 */ /* 0x000fe20008000000 */
[----:B---3--:R-:W-:Y:S01]  /*31f0*/  ULEA UR26, UR4, UR26, 0x18 ;  /* 0x0000001a041a7291 */ /* 0x008fe2000f8ec0ff */
[----:B------:R-:W-:Y:S01]  /*3200*/  UMOV UR38, 0x0 ;  /* 0x0000000000267882 */ /* 0x000fe20000000000 */
[----:B------:R-:W-:-:S02]  /*3210*/  UMOV UR39, 0x4200910 ;  /* 0x0420091000277882 */ /* 0x000fc40000000000 */
[----:B------:R-:W-:Y:S02]  /*3220*/  UIADD3 UR4, UPT, UPT, UR26, 0x8800, URZ ;  /* 0x000088001a047890 */ /* 0x000fe4000fffe0ff */
[----:B------:R-:W-:Y:S02]  /*3230*/  UIADD3 UR6, UPT, UPT, UR26, 0x10800, URZ ;  /* 0x000108001a067890 */ /* 0x000fe4000fffe0ff */
[----:B----4-:R-:W-:Y:S01]  /*3240*/  UIADD3 UR5, UPT, UPT, UR5, 0x1f, URZ ;  /* 0x0000001f05057890 */ /* 0x010fe2000fffe0ff */
[----:B--2---:R-:W2:Y:S01]  /*3250*/  LDS R0, [UR26+0x140] ;  /* 0x0001401aff007984 */ /* 0x004ea20008000800 */
[----:B-1----:R-:W-:Y:S01]  /*3260*/  UMOV UR36, 0x0 ;  /* 0x0000000000247882 */ /* 0x002fe20000000000 */
[----:B------:R-:W-:Y:S01]  /*3270*/  UMOV UR37, 0x4200910 ;  /* 0x0420091000257882 */ /* 0x000fe20000000000 */
[----:B------:R-:W-:Y:S02]  /*3280*/  USHF.R.S32.HI UR40, URZ, 0x1f, UR5 ;  /* 0x0000001fff287899 */ /* 0x000fe40008011405 */
[----:B------:R-:W-:-:S02]  /*3290*/  UISETP.GE.AND UP4, UPT, UR7, 0x1, UPT ;  /* 0x000000010700788c */ /* 0x000fc4000bf86270 */
[----:B------:R-:W-:Y:S02]  /*32a0*/  ULEA.HI UR40, UR40, UR5, URZ, 0x5 ;  /* 0x0000000528287291 */ /* 0x000fe4000f8f28ff */
[----:B------:R-:W-:Y:S02]  /*32b0*/  USHF.R.U32.HI UR5, URZ, 0x4, UR4 ;  /* 0x00000004ff057899 */ /* 0x000fe40008011604 */
[----:B------:R-:W-:Y:S02]  /*32c0*/  USHF.R.S32.HI UR40, URZ, 0x5, UR40 ;  /* 0x00000005ff287899 */ /* 0x000fe40008011428 */
[----:B------:R-:W-:Y:S02]  /*32d0*/  USHF.R.U32.HI UR4, URZ, 0x4, UR6 ;  /* 0x00000004ff047899 */ /* 0x000fe40008011606 */
[----:B------:R-:W-:Y:S02]  /*32e0*/  UISETP.LT.AND UP0, UPT, UR40, 0x1, UPT ;  /* 0x000000012800788c */ /* 0x000fe4000bf01270 */
[----:B------:R-:W-:-:S02]  /*32f0*/  ULOP3.LUT UR5, UR5, 0x3fff, URZ, 0xc0, !UPT ;  /* 0x00003fff05057892 */ /* 0x000fc4000f8ec0ff */
[----:B------:R-:W-:Y:S02]  /*3300*/  ULOP3.LUT UR4, UR4, 0x3fff, URZ, 0xc0, !UPT ;  /* 0x00003fff04047892 */ /* 0x000fe4000f8ec0ff */
[----:B------:R-:W-:Y:S02]  /*3310*/  USEL UR41, UR40, 0x1, !UP0 ;  /* 0x0000000128297887 */ /* 0x000fe4000c000000 */
[----:B------:R-:W-:Y:S02]  /*3320*/  ULOP3.LUT UR28, UR5, 0x10000, URZ, 0xfc, !UPT ;  /* 0x00010000051c7892 */ /* 0x000fe4000f8efcff */
[----:B------:R-:W-:Y:S02]  /*3330*/  ULOP3.LUT UR29, UR4, 0x10000, URZ, 0xfc, !UPT ;  /* 0x00010000041d7892 */ /* 0x000fe4000f8efcff */
[----:B------:R-:W-:Y:S01]  /*3340*/  UIADD3 UR41, UPT, UPT, -UR41, URZ, URZ ;  /* 0x000000ff29297290 */ /* 0x000fe2000fffe1ff */
[----:B------:R-:W-:Y:S01]  /*3350*/  UMOV UR34, 0x0 ;  /* 0x0000000000227882 */ /* 0x000fe20000000000 */
[----:B------:R-:W-:Y:S01]  /*3360*/  UMOV UR35, 0x4200910 ;  /* 0x0420091000237882 */ /* 0x000fe20000000000 */
[----:B------:R-:W-:Y:S01]  /*3370*/  UMOV UR32, 0x0 ;  /* 0x0000000000207882 */ /* 0x000fe20000000000 */
[----:B------:R-:W-:Y:S01]  /*3380*/  UMOV UR33, 0x4200910 ;  /* 0x0420091000217882 */ /* 0x000fe20000000000 */
[----:B--2---:R-:W-:-:S15]  /*3390*/  R2UR UR42, R0 ;  /* 0x00000000002a72ca */ /* 0x004fde00000e0000 */
.L_x_66:
[----:B------:R-:W-:Y:S02]  /*33a0*/  LEA R0, R10, UR26, 0x3 ;  /* 0x0000001a0a007c11 */ /* 0x000fe4000f8e18ff */
[----:B------:R-:W-:Y:S02]  /*33b0*/  SHF.L.U32 R5, R9, 0x1f, RZ ;  /* 0x0000001f09057819 */ /* 0x000fe400000006ff */
[----:B------:R-:W-:Y:S01]  /*33c0*/  PLOP3.LUT P0, PT, PT, PT, UP4, 0x80, 0x8 ;  /* 0x000000000008781c */ /* 0x000fe20003f0f048 */
[----:B------:R-:W-:Y:S01]  /*33d0*/  VIADD R3, R0, 0xa0 ;  /* 0x000000a000037836 */ /* 0x000fe20000000000 */
[----:B-1----:R-:W1:Y:S02]  /*33e0*/  SYNCS.PHASECHK.TRANS64.TRYWAIT P1, [R0+URZ+0x90], R5 ;  /* 0x00009005000075a7 */ /* 0x002e6400080211ff */
[----:B-1-3--:R-:W-:Y:S09]  /*33f0*/  @!P1 BRA `(.L_x_60) ;  /* 0x0000005800a09947 */ /* 0x00aff20003800000 */
.L_x_153:
[----:B------:R-:W-:Y:S01]  /*3400*/  LEA R4, R10, UR26, 0x4 ;  /* 0x0000001a0a047c11 */ /* 0x000fe2000f8e20ff */
[----:B------:R-:W-:Y:S01]  /*3410*/  @UP4 ULEA UR4, UR24, UR26, 0x3 ;  /* 0x0000001a18044291 */ /* 0x000fe2000f8e18ff */
[----:B------:R-:W-:Y:S01]  /*3420*/  PLOP3.LUT P2, PT, PT, PT, PT, 0x80, 0x8 ;  /* 0x000000000008781c */ /* 0x000fe20003f4f070 */
[----:B------:R-:W-:Y:S01]  /*3430*/  ULEA UR31, UR30, UR26, 0x3 ;  /* 0x0000001a1e1f7291 */ /* 0x000fe2000f8e18ff */
[----:B------:R-:W-:Y:S02]  /*3440*/  PRMT R3, RZ, 0x654, R3 ;  /* 0x00000654ff037816 */ /* 0x000fe40000000003 */
[----:B-1----:R-:W1:Y:S01]  /*3450*/  LDS.128 R4, [R4+0x120] ;  /* 0x0001200004047984 */ /* 0x002e620000000c00 */
[----:B------:R-:W-:Y:S02]  /*3460*/  @P0 SHF.L.U32 R2, R8, 0x1f, RZ ;  /* 0x0000001f08020819 */ /* 0x000fe400000006ff */
[----:B------:R-:W-:Y:S01]  /*3470*/  SHF.L.U32 R0, R11, 0x1f, RZ ;  /* 0x0000001f0b007819 */ /* 0x000fe200000006ff */
[----:B------:R-:W-:Y:S01]  /*3480*/  @!PT LDS RZ, [RZ] ;  /* 0x00000000fffff984 */ /* 0x000fe20000000800 */
[----:B------:R-:W-:Y:S01]  /*3490*/  @!PT LDS RZ, [RZ] ;  /* 0x00000000fffff984 */ /* 0x000fe20000000800 */
[----:B------:R-:W-:Y:S01]  /*34a0*/  @!PT LDS RZ, [RZ] ;  /* 0x00000000fffff984 */ /* 0x000fe20000000800 */
[----:B------:R-:W-:Y:S01]  /*34b0*/  @!PT LDS RZ, [RZ] ;  /* 0x00000000fffff984 */ /* 0x000fe20000000800 */
[----:B------:R2:W-:Y:S06]  /*34c0*/  MEMBAR.ALL.CTA ;  /* 0x0000000000007992 */ /* 0x0005ec0000008000 */
[----:B--2---:R-:W2:Y:S02]  /*34d0*/  FENCE.VIEW.ASYNC.S ;  /* 0x00000000000073c6 */ /* 0x004ea40000000000 */
[----:B--2---:R2:W-:Y:S01]  /*34e0*/  SYNCS.ARRIVE.TRANS64.RED.A1T0 RZ, [R3+URZ], RZ ;  /* 0x000000ff03ff79a7 */ /* 0x0045e200081004ff */
[----:B------:R2:W3:Y:S01]  /*34f0*/  @P0 SYNCS.PHASECHK.TRANS64.TRYWAIT P2, [UR4], R2 ;  /* 0x00000002ff0005a7 */ /* 0x0004e20008041104 */
[----:B------:R-:W-:Y:S01]  /*3500*/  ULEA.HI UR4, UR30, UR30, URZ, 0x1 ;  /* 0x0000001e1e047291 */ /* 0x000fe2000f8f08ff */
[----:B-1----:R-:W-:-:S03]  /*3510*/  LOP3.LUT P1, RZ, R6, 0x1, RZ, 0xc0, !PT ;  /* 0x0000000106ff7812 */ /* 0x002fc6000782c0ff */
[----:B------:R-:W-:Y:S02]  /*3520*/  USHF.L.U32 UR11, UR4, 0x6, URZ ;  /* 0x00000006040b7899 */ /* 0x000fe400080006ff */
[----:B------:R-:W-:Y:S02]  /*3530*/  ULOP3.LUT UR4, UR4, 0xffe, URZ, 0xc0, !UPT ;  /* 0x00000ffe04047892 */ /* 0x000fe4000f8ec0ff */
[----:B------:R-:W-:Y:S02]  /*3540*/  ULOP3.LUT UR11, UR11, 0xffffff80, URZ, 0xc0, !UPT ;  /* 0xffffff800b0b7892 */ /* 0x000fe4000f8ec0ff */
[----:B------:R-:W-:Y:S02]  /*3550*/  UIADD3 UR4, UPT, UPT, -UR4, UR30, URZ ;  /* 0x0000001e04047290 */ /* 0x000fe4000fffe1ff */
[----:B------:R-:W-:Y:S01]  /*3560*/  UIADD3 UR11, UPT, UPT, UR42, UR11, URZ ;  /* 0x0000000b2a0b7290 */ /* 0x000fe2000fffe0ff */
[----:B------:R-:W1:Y:S03]  /*3570*/  SYNCS.PHASECHK.TRANS64.TRYWAIT P0, [UR31+0xd0], R0 ;  /* 0x0000d000ff0075a7 */ /* 0x000e66000800111f */
[----:B------:R-:W-:Y:S01]  /*3580*/  ULEA UR11, UR4, UR11, 0x14 ;  /* 0x0000000b040b7291 */ /* 0x000fe2000f8ea0ff */
[----:B-123--:R-:W-:Y:S11]  /*3590*/  @!P0 BRA `(.L_x_61) ;  /* 0x00000058004c8947 */ /* 0x00eff60003800000 */
.L_x_155:
[----:B------:R-:W-:Y:S01]  /*35a0*/  IADD3 R10, PT, PT, R10, 0x1, RZ ;  /* 0x000000010a0a7810 */ /* 0x000fe20007ffe0ff */
[----:B------:R-:W-:Y:S06]  /*35b0*/  BRA.U !UP4, `(.L_x_62) ;  /* 0x000000010cc07547 */ /* 0x000fec000b800000 */
[----:B------:R-:W-:Y:S01]  /*35c0*/  UPLOP3.LUT UP2, UPT, UPT, UPT, UPT, 0x40, 0x4 ;  /* 0x000000000004789c */ /* 0x000fe20003f4e870 */
[----:B------:R-:W-:Y:S01]  /*35d0*/  UMOV UR23, UR41 ;  /* 0x0000002900177c82 */ /* 0x000fe20008000000 */
[----:B------:R-:W-:Y:S01]  /*35e0*/  UMOV UR22, UR40 ;  /* 0x0000002800167c82 */ /* 0x000fe20008000000 */
[----:B------:R-:W-:-:S08]  /*35f0*/  UMOV UR10, UR24 ;  /* 0x00000018000a7c82 */ /* 0x000fd00008000000 */
.L_x_65:
[----:B------:R-:W-:Y:S02]  /*3600*/  UIADD3 UR23, UPT, UPT, UR23, 0x1, URZ ;  /* 0x0000000117177890 */ /* 0x000fe4000fffe0ff */
[----:B--2---:R-:W-:Y:S02]  /*3610*/  ULEA UR5, UR10, UR26, 0x3 ;  /* 0x0000001a0a057291 */ /* 0x004fe4000f8e18ff */
[----:B------:R-:W-:Y:S01]  /*3620*/  UISETP.NE.AND UP3, UPT, UR23, URZ, UPT ;  /* 0x000000ff1700728c */ /* 0x000fe2000bf65270 */
[----:B---3--:R-:W-:Y:S10]  /*3630*/  @P2 BRA `(.L_x_63) ;  /* 0x00000000000c2947 */ /* 0x008ff40003800000 */
[----:B-1----:R-:W-:Y:S04]  /*3640*/  SHF.L.U32 R3, R8, 0x1f, RZ ;  /* 0x0000001f08037819 */ /* 0x002fe800000006ff */
[----:B------:R-:W1:Y:S02]  /*3650*/  SYNCS.PHASECHK.TRANS64.TRYWAIT P0, [UR5], R3 ;  /* 0x00000003ff0075a7 */ /* 0x000e640008001105 */
[----:B-1----:R-:W-:Y:S05]  /*3660*/  @!P0 BRA `(.L_x_64) ;  /* 0x0000005800308947 */ /* 0x002fea0003800000 */
.L_x_63:
[----:B------:R-:W-:Y:S01]  /*3670*/  UISETP.NE.AND UP0, UPT, UR22, 0x1, UPT ;  /* 0x000000011600788c */ /* 0x000fe2000bf05270 */
[----:B------:R-:W-:Y:S01]  /*3680*/  PLOP3.LUT P2, PT, PT, PT, PT, 0x80, 0x8 ;  /* 0x000000000008781c */ /* 0x000fe20003f4f070 */
[----:B------:R-:W-:Y:S02]  /*3690*/  UIADD3 UR4, UPT, UPT, UR10, 0x1, URZ ;  /* 0x000000010a047890 */ /* 0x000fe4000fffe0ff */
[----:B------:R-:W-:Y:S02]  /*36a0*/  UIADD3 UR25, UPT, UPT, UR5, 0x20, URZ ;  /* 0x0000002005197890 */ /* 0x000fe4000fffe0ff */
[----:B------:R-:W-:Y:S01]  /*36b0*/  UISETP.NE.AND UP1, UPT, UR4, 0x4, UPT ;  /* 0x000000040400788c */ /* 0x000fe2000bf25270 */
[----:B------:R-:W-:Y:S01]  /*36c0*/  PLOP3.LUT P0, PT, PT, PT, UP0, 0x80, 0x8 ;  /* 0x000000000008781c */ /* 0x000fe20003f0f008 */
[----:B------:R-:W-:Y:S02]  /*36d0*/  UIADD3 UR22, UPT, UPT, UR22, -0x1, URZ ;  /* 0xffffffff16167890 */ /* 0x000fe4000fffe0ff */
[----:B------:R-:W-:Y:S02]  /*36e0*/  USEL UR6, URZ, 0x1, UP1 ;  /* 0x00000001ff067887 */ /* 0x000fe40008800000 */
[----:B------:R-:W-:Y:S01]  /*36f0*/  USEL UR24, UR4, URZ, UP1 ;  /* 0x000000ff04187287 */ /* 0x000fe20008800000 */
[----:B------:R-:W-:Y:S01]  /*3700*/  UMOV UR7, 0x40004040 ;  /* 0x4000404000077882 */ /* 0x000fe20000000000 */
[----:B------:R-:W-:Y:S02]  /*3710*/  UMOV UR5, 0x40004040 ;  /* 0x4000404000057882 */ /* 0x000fe40000000000 */
[----:B------:R-:W-:Y:S01]  /*3720*/  @UP0 ULEA UR4, UR24, UR26, 0x3 ;  /* 0x0000001a18040291 */ /* 0x000fe2000f8e18ff */
[----:B------:R-:W-:Y:S01]  /*3730*/  LOP3.LUT R8, R8, UR6, RZ, 0x3c, !PT ;  /* 0x0000000608087c12 */ /* 0x000fe2000f8e3cff */
[----:B------:R-:W-:Y:S01]  /*3740*/  ULEA UR6, UR10, UR29, 0xa ;  /* 0x0000001d0a067291 */ /* 0x000fe2000f8e50ff */
[----:B------:R-:W-:Y:S02]  /*3750*/  UMOV UR21, 0x40004040 ;  /* 0x4000404000157882 */ /* 0x000fe40000000000 */
[----:B-1----:R-:W-:Y:S01]  /*3760*/  @P0 SHF.L.U32 R0, R8, 0x1f, RZ ;  /* 0x0000001f08000819 */ /* 0x002fe200000006ff */
[----:B------:R-:W-:Y:S02]  /*3770*/  UIADD3 UR20, UPT, UPT, UR6, 0x2, URZ ;  /* 0x0000000206147890 */ /* 0x000fe4000fffe0ff */
[----:B------:R-:W-:Y:S01]  /*3780*/  UIADD3 UR16, UPT, UPT, UR6, 0x4, URZ ;  /* 0x0000000406107890 */ /* 0x000fe2000fffe0ff */
[----:B------:R2:W3:Y:S01]  /*3790*/  @P0 SYNCS.PHASECHK.TRANS64.TRYWAIT P2, [UR4], R0 ;  /* 0x00000000ff0005a7 */ /* 0x0004e20008041104 */
[----:B------:R-:W-:Y:S02]  /*37a0*/  ULEA UR4, UR10, UR28, 0x9 ;  /* 0x0000001c0a047291 */ /* 0x000fe4000f8e48ff */
[----:B------:R-:W-:Y:S02]  /*37b0*/  UIADD3 UR12, UPT, UPT, UR6, 0x6, URZ ;  /* 0x00000006060c7890 */ /* 0x000fe4000fffe0ff */
[----:B------:R-:W-:Y:S02]  /*37c0*/  UIADD3 UR18, UPT, UPT, UR4, 0x2, URZ ;  /* 0x0000000204127890 */ /* 0x000fe4000fffe0ff */
[----:B------:R-:W-:Y:S02]  /*37d0*/  UIADD3 UR14, UPT, UPT, UR4, 0x4, URZ ;  /* 0x00000004040e7890 */ /* 0x000fe4000fffe0ff */
[----:B------:R-:W-:Y:S01]  /*37e0*/  UIADD3 UR8, UPT, UPT, UR4, 0x6, URZ ;  /* 0x0000000604087890 */ /* 0x000fe2000fffe0ff */
[----:B------:R2:W-:Y:S01]  /*37f0*/  UTCHMMA gdesc[UR4], gdesc[UR6], tmem[UR11], tmem[UR38], idesc[UR39], UP2 ;  /* 0x00ff2606040075ea */ /* 0x0005e2000900000b */
[----:B------:R-:W-:Y:S01]  /*3800*/  UPLOP3.LUT UP2, UPT, UPT, UPT, UPT, 0x80, 0x8 ;  /* 0x000000000008789c */ /* 0x000fe20003f4f070 */
[----:B------:R-:W-:Y:S01]  /*3810*/  UMOV UR19, 0x40004040 ;  /* 0x4000404000137882 */ /* 0x000fe20000000000 */
[----:B------:R-:W-:Y:S01]  /*3820*/  UMOV UR17, 0x40004040 ;  /* 0x4000404000117882 */ /* 0x000fe20000000000 */
[----:B------:R2:W-:Y:S01]  /*3830*/  UTCHMMA gdesc[UR18], gdesc[UR20], tmem[UR11], tmem[UR36], idesc[UR37], UPT ;  /* 0x00ff2414120075ea */ /* 0x0005e2000b80000b */
[----:B------:R-:W-:Y:S01]  /*3840*/  UMOV UR15, 0x40004040 ;  /* 0x40004040000f7882 */ /* 0x000fe20000000000 */
[----:B------:R-:W-:Y:S01]  /*3850*/  UMOV UR13, 0x40004040 ;  /* 0x40004040000d7882 */ /* 0x000fe20000000000 */
[----:B------:R-:W-:Y:S01]  /*3860*/  UMOV UR9, 0x40004040 ;  /* 0x4000404000097882 */ /* 0x000fe20000000000 */
[----:B------:R2:W-:Y:S01]  /*3870*/  UTCHMMA gdesc[UR14], gdesc[UR16], tmem[UR11], tmem[UR34], idesc[UR35], UPT ;  /* 0x00ff22100e0075ea */ /* 0x0005e2000b80000b */
[----:B------:R2:W-:Y:S01]  /*3880*/  UTCHMMA gdesc[UR8], gdesc[UR12], tmem[UR11], tmem[UR32], idesc[UR33], UPT ;  /* 0x00ff200c080075ea */ /* 0x0005e2000b80000b */
[----:B------:R2:W-:Y:S01]  /*3890*/  UTCBAR.MULTICAST [UR25], URZ, UR27 ;  /* 0x000000ff190073e9 */ /* 0x0005e2000800081b */
[----:B------:R-:W-:Y:S01]  /*38a0*/  UMOV UR10, UR24 ;  /* 0x00000018000a7c82 */ /* 0x000fe20008000000 */
[----:B------:R-:W-:Y:S05]  /*38b0*/  BRA.U UP3, `(.L_x_65) ;  /* 0xfffffffd03507547 */ /* 0x000fea000b83ffff */
.L_x_62:
[----:B--2---:R-:W-:Y:S01]  /*38c0*/  UIADD3 UR4, UPT, UPT, UR30, 0x1, URZ ;  /* 0x000000011e047890 */ /* 0x004fe2000fffe0ff */
[C---:B------:R-:W-:Y:S01]  /*38d0*/  ISETP.NE.AND P0, PT, R10.reuse, 0x2, PT ;  /* 0x000000020a00780c */ /* 0x040fe20003f05270 */
[----:B------:R-:W-:Y:S02]  /*38e0*/  UIADD3 UR5, UPT, UPT, UR31, 0xb0, URZ ;  /* 0x000000b01f057890 */ /* 0x000fe4000fffe0ff */
[----:B------:R-:W-:Y:S01]  /*38f0*/  UISETP.NE.AND UP0, UPT, UR4, 0x4, UPT ;  /* 0x000000040400788c */ /* 0x000fe2000bf05270 */
[----:B-1----:R-:W-:Y:S02]  /*3900*/  SEL R0, RZ, 0x1, P0 ;  /* 0x00000001ff007807 */ /* 0x002fe40000000000 */
[----:B------:R-:W-:Y:S01]  /*3910*/  SEL R10, R10, RZ, P0 ;  /* 0x000000ff0a0a7207 */ /* 0x000fe20000000000 */
[----:B------:R-:W-:Y:S01]  /*3920*/  USEL UR6, URZ, 0x1, UP0 ;  /* 0x00000001ff067887 */ /* 0x000fe20008000000 */
[----:B------:R-:W-:Y:S01]  /*3930*/  LOP3.LUT R9, R9, R0, RZ, 0x3c, !PT ;  /* 0x0000000009097212 */ /* 0x000fe200078e3cff */
[----:B------:R-:W-:Y:S01]  /*3940*/  USEL UR30, UR4, URZ, UP0 ;  /* 0x000000ff041e7287 */ /* 0x000fe20008000000 */
[----:B------:R1:W-:Y:S03]  /*3950*/  UTCBAR [UR5], URZ ;  /* 0x000000ff050073e9 */ /* 0x0003e600080000ff */
[----:B------:R-:W-:Y:S01]  /*3960*/  LOP3.LUT R11, R11, UR6, RZ, 0x3c, !PT ;  /* 0x000000060b0b7c12 */ /* 0x000fe2000f8e3cff */
[----:B------:R-:W-:Y:S07]  /*3970*/  @P1 BRA `(.L_x_66) ;  /* 0xfffffff800881947 */ /* 0x000fee000383ffff */
[----:B------:R-:W2:Y:S01]  /*3980*/  S2UR UR8, SR_CgaCtaId ;  /* 0x00000000000879c3 */ /* 0x000ea20000008800 */
[----:B------:R-:W-:Y:S01]  /*3990*/  ELECT P0, URZ, PT ;  /* 0x0000000000ff782f */ /* 0x000fe20003800000 */
[----:B------:R-:W-:Y:S01]  /*39a0*/  IMAD.MOV.U32 R0, RZ, RZ, 0x1 ;  /* 0x00000001ff007424 */ /* 0x000fe200078e00ff */
[----:B------:R-:W-:Y:S01]  /*39b0*/  UIADD3 UR26, UPT, UPT, UR26, 0xd0, URZ ;  /* 0x000000d01a1a7890 */ /* 0x000fe2000fffe0ff */
[----:B------:R-:W-:Y:S01]  /*39c0*/  SHF.L.U32 R3, R11, 0x1f, RZ ;  /* 0x0000001f0b037819 */ /* 0x000fe200000006ff */
[----:B------:R-:W-:-:S03]  /*39d0*/  UMOV UR4, 0x40 ;  /* 0x0000004000047882 */ /* 0x000fc60000000000 */
[----:B------:R-:W-:Y:S01]  /*39e0*/  UVIRTCOUNT.DEALLOC.SMPOOL 0x80 ;  /* 0x000000800000784c */ /* 0x000fe20000000000 */
[----:B--2---:R-:W-:Y:S02]  /*39f0*/  ULEA UR8, UR8, UR4, 0x18 ;  /* 0x0000000408087291 */ /* 0x004fe4000f8ec0ff */
[----:B------:R-:W-:-:S07]  /*3a00*/  ULEA UR4, UR30, UR26, 0x3 ;  /* 0x0000001a1e047291 */ /* 0x000fce000f8e18ff */
[----:B------:R2:W-:Y:S02]  /*3a10*/  @P0 STS.U8 [UR8+0x1c], R0 ;  /* 0x00001c00ff000988 */ /* 0x0005e40008000008 */
[----:B------:R-:W4:Y:S02]  /*3a20*/  SYNCS.PHASECHK.TRANS64.TRYWAIT P0, [UR4], R3 ;  /* 0x00000003ff0075a7 */ /* 0x000f240008001104 */
[----:B--2-4-:R-:W-:Y:S05]  /*3a30*/  @!P0 BRA `(.L_x_67) ;  /* 0x0000005400548947 */ /* 0x014fea0003800000 */
.L_x_158:
[----:B------:R-:W-:-:S04]  /*3a40*/  UIADD3 UR4, UPT, UPT, UR30, 0x1, URZ ;  /* 0x000000011e047890 */ /* 0x000fc8000fffe0ff */
[----:B------:R-:W-:-:S04]  /*3a50*/  UISETP.NE.AND UP0, UPT, UR4, 0x4, UPT ;  /* 0x000000040400788c */ /* 0x000fc8000bf05270 */
[----:B------:R-:W-:Y:S02]  /*3a60*/  USEL UR6, URZ, 0x1, UP0 ;  /* 0x00000001ff067887 */ /* 0x000fe40008000000 */
[----:B------:R-:W-:-:S04]  /*3a70*/  USEL UR4, UR4, URZ, UP0 ;  /* 0x000000ff04047287 */ /* 0x000fc80008000000 */
[----:B-1----:R-:W-:Y:S01]  /*3a80*/  ULEA UR5, UR4, UR26, 0x3 ;  /* 0x0000001a04057291 */ /* 0x002fe2000f8e18ff */
[----:B------:R-:W-:-:S04]  /*3a90*/  LOP3.LUT R2, R11, UR6, RZ, 0x3c, !PT ;  /* 0x000000060b027c12 */ /* 0x000fc8000f8e3cff */
[----:B--2---:R-:W-:-:S04]  /*3aa0*/  SHF.L.U32 R3, R2, 0x1f, RZ ;  /* 0x0000001f02037819 */ /* 0x004fc800000006ff */
[----:B------:R-:W1:Y:S02]  /*3ab0*/  SYNCS.PHASECHK.TRANS64.TRYWAIT P0, [UR5], R3 ;  /* 0x00000003ff0075a7 */ /* 0x000e640008001105 */
[----:B-1----:R-:W-:Y:S05]  /*3ac0*/  @!P0 BRA `(.L_x_68) ;  /* 0x0000005400488947 */ /* 0x002fea0003800000 */
.L_x_160:
        /* <DEDUP_REMOVED lines=9> */
.L_x_162:
[----:B------:R-:W-:-:S04]  /*3b60*/  UIADD3 UR4, UPT, UPT, UR4, 0x1, URZ ;  /* 0x0000000104047890 */ /* 0x000fc8000fffe0ff */
[----:B------:R-:W-:-:S04]  /*3b70*/  UISETP.NE.AND UP0, UPT, UR4, 0x4, UPT ;  /* 0x000000040400788c */ /* 0x000fc8000bf05270 */
[----:B------:R-:W-:Y:S02]  /*3b80*/  USEL UR5, URZ, 0x1, UP0 ;  /* 0x00000001ff057887 */ /* 0x000fe40008000000 */
[----:B------:R-:W-:-:S04]  /*3b90*/  USEL UR4, UR4, URZ, UP0 ;  /* 0x000000ff04047287 */ /* 0x000fc80008000000 */
[----:B------:R-:W-:Y:S01]  /*3ba0*/  ULEA UR4, UR4, UR26, 0x3 ;  /* 0x0000001a04047291 */ /* 0x000fe2000f8e18ff */
[----:B-1----:R-:W-:-:S04]  /*3bb0*/  LOP3.LUT R3, R2, UR5, RZ, 0x3c, !PT ;  /* 0x0000000502037c12 */ /* 0x002fc8000f8e3cff */
[----:B------:R-:W-:-:S04]  /*3bc0*/  SHF.L.U32 R3, R3, 0x1f, RZ ;  /* 0x0000001f03037819 */ /* 0x000fc800000006ff */
[----:B------:R-:W1:Y:S02]  /*3bd0*/  SYNCS.PHASECHK.TRANS64.TRYWAIT P0, [UR4], R3 ;  /* 0x00000003ff0075a7 */ /* 0x000e640008001104 */
[----:B-1----:R-:W-:Y:S05]  /*3be0*/  @!P0 BRA `(.L_x_70) ;  /* 0x0000005400308947 */ /* 0x002fea0003800000 */
.L_x_164:
[----:B------:R-:W-:Y:S01]  /*3bf0*/  NOP ;  /* 0x0000000000007918 */ /* 0x000fe20000000000 */
[----:B-1----:R-:W1:Y:S01]  /*3c00*/  LDS R0, [UR8+0x14] ;  /* 0x00001408ff007984 */ /* 0x002e620008000800 */
[----:B------:R-:W-:Y:S01]  /*3c10*/  ULOP3.LUT UR4, UR42, 0xffff, URZ, 0xc0, !UPT ;  /* 0x0000ffff2a047892 */ /* 0x000fe2000f8ec0ff */
[----:B------:R-:W-:Y:S01]  /*3c20*/  UMOV UR5, 0xffff ;  /* 0x0000ffff00057882 */ /* 0x000fe20000000000 */
[----:B------:R-:W-:Y:S02]  /*3c30*/  UMOV UR6, 0x1 ;  /* 0x0000000100067882 */ /* 0x000fe40000000000 */
[----:B------:R-:W-:-:S04]  /*3c40*/  USHF.R.U32.HI UR4, URZ, 0x5, UR4 ;  /* 0x00000005ff047899 */ /* 0x000fc80008011604 */
[----:B------:R-:W-:Y:S02]  /*3c50*/  USHF.L.U32 UR5, UR5, UR4, URZ ;  /* 0x0000000405057299 */ /* 0x000fe400080006ff */
[----:B------:R-:W-:-:S04]  /*3c60*/  USHF.L.U32 UR4, UR6, UR4, URZ ;  /* 0x0000000406047299 */ /* 0x000fc800080006ff */
[----:B-1----:R-:W-:-:S04]  /*3c70*/  LOP3.LUT R0, R0, UR5, RZ, 0xc0, !PT ;  /* 0x0000000500007c12 */ /* 0x002fc8000f8ec0ff */
[----:B------:R-:W-:-:S13]  /*3c80*/  ISETP.NE.AND P0, PT, R0, UR5, PT ;  /* 0x0000000500007c0c */ /* 0x000fda000bf05270 */
[----:B------:R-:W-:Y:S05]  /*3c90*/  @P0 BRA `(.L_x_71) ;  /* 0x0000000000580947 */ /* 0x000fea0003800000 */
[----:B------:R-:W1:Y:S02]  /*3ca0*/  LDS R0, [UR8+0x18] ;  /* 0x00001808ff007984 */ /* 0x000e640008000800 */
[----:B-1----:R-:W-:-:S04]  /*3cb0*/  LOP3.LUT R0, R0, UR4, RZ, 0xc0, !PT ;  /* 0x0000000400007c12 */ /* 0x002fc8000f8ec0ff */
[----:B------:R-:W-:-:S13]  /*3cc0*/  ISETP.NE.AND P0, PT, R0, UR4, PT ;  /* 0x0000000400007c0c */ /* 0x000fda000bf05270 */
[----:B------:R-:W-:Y:S05]  /*3cd0*/  @P0 BRA `(.L_x_72) ;  /* 0x00000000003c0947 */ /* 0x000fea0003800000 */
[----:B------:R-:W1:Y:S01]  /*3ce0*/  S2R R2, SR_LANEID ;  /* 0x0000000000027919 */ /* 0x000e620000000000 */
[----:B------:R-:W-:Y:S01]  /*3cf0*/  ULOP3.LUT UR5, URZ, UR5, URZ, 0x33, !UPT ;  /* 0x00000005ff057292 */ /* 0x000fe2000f8e33ff */
[----:B------:R-:W-:Y:S01]  /*3d00*/  LOP3.LUT R4, RZ, UR4, RZ, 0x33, !PT ;  /* 0x00000004ff047c12 */ /* 0x000fe2000f8e33ff */
[----:B------:R-:W-:Y:S02]  /*3d10*/  VOTEU.ANY UR4, UPT, PT ;  /* 0x0000000000047886 */ /* 0x000fe400038e0100 */
[----:B------:R-:W-:Y:S01]  /*3d20*/  UFLO.U32 UR4, UR4 ;  /* 0x00000004000472bd */ /* 0x000fe200080e0000 */
[----:B------:R-:W2:Y:S01]  /*3d30*/  REDUX UR6, R4 ;  /* 0x00000000040673c4 */ /* 0x000ea20000000000 */
[----:B------:R-:W-:-:S06]  /*3d40*/  IMAD.U32 R0, RZ, RZ, UR5 ;  /* 0x00000005ff007e24 */ /* 0x000fcc000f8e00ff */
[----:B------:R4:W-:Y:S01]  /*3d50*/  UTCATOMSWS.AND URZ, UR5 ;  /* 0x0000000500ff79e3 */ /* 0x0009e20008000000 */
[----:B------:R-:W3:Y:S01]  /*3d60*/  REDUX UR7, R0 ;  /* 0x00000000000773c4 */ /* 0x000ee20000000000 */
[----:B-1----:R-:W-:Y:S01]  /*3d70*/  ISETP.EQ.U32.AND P0, PT, R2, UR4, PT ;  /* 0x0000000402007c0c */ /* 0x002fe2000bf02070 */
[----:B--2---:R-:W-:Y:S01]  /*3d80*/  IMAD.U32 R2, RZ, RZ, UR6 ;  /* 0x00000006ff027e24 */ /* 0x004fe2000f8e00ff */
[----:B---3--:R-:W-:-:S11]  /*3d90*/  MOV R3, UR7 ;  /* 0x0000000700037c02 */ /* 0x008fd60008000f00 */
[----:B------:R4:W-:Y:S04]  /*3da0*/  @P0 ATOMS.AND RZ, [UR8+0x14], R3 ;  /* 0x00001403ffff098c */ /* 0x0009e8000a800008 */
[----:B------:R4:W-:Y:S01]  /*3db0*/  @P0 ATOMS.AND RZ, [UR8+0x18], R2 ;  /* 0x00001802ffff098c */ /* 0x0009e2000a800008 */
[----:B------:R-:W-:Y:S05]  /*3dc0*/  BRA `(.L_x_73) ;  /* 0x0000000000147947 */ /* 0x000fea0003800000 */
.L_x_72:
[----:B------:R-:W-:Y:S02]  /*3dd0*/  MOV R2, 0x3df0 ;  /* 0x00003df000027802 */ /* 0x000fe40000000f00 */
[----:B---3-5:R-:W-:Y:S05]  /*3de0*/  CALL.REL.NOINC `($__internal_0_$__cuda_sm10x_tcgen05_guardrail_trap_col_being_dealloced_not_returned_by_alloc) ;  /* 0x0000005800187944 */ /* 0x028fea0003c00000 */
[----:B------:R-:W-:Y:S05]  /*3df0*/  BRA `(.L_x_73) ;  /* 0x0000000000087947 */ /* 0x000fea0003800000 */
.L_x_71:
[----:B------:R-:W-:Y:S02]  /*3e00*/  MOV R2, 0x3e20 ;  /* 0x00003e2000027802 */ /* 0x000fe40000000f00 */
[----:B---3-5:R-:W-:Y:S05]  /*3e10*/  CALL.REL.NOINC `($__internal_2_$__cuda_sm10x_tcgen05_guardrail_trap_unallocated_columns_being_dealloced) ;  /* 0x0000005800247944 */ /* 0x028fea0003c00000 */
.L_x_73:
[----:B------:R-:W-:Y:S01]  /*3e20*/  NOP ;  /* 0x0000000000007918 */ /* 0x000fe20000000000 */
[----:B----4-:R-:W-:Y:S05]  /*3e30*/  EXIT ;  /* 0x000000000000794d */ /* 0x010fea0003800000 */
.L_x_55:
[----:B------:R-:W-:-:S09]  /*3e40*/  UISETP.NE.OR UP0, UPT, UR18, 0x3, !UP3 ;  /* 0x000000031200788c */ /* 0x000fd2000df05670 */
[----:B------:R-:W-:Y:S05]  /*3e50*/  BRA.U UP0, `(.L_x_74) ;  /* 0x0000001100887547 */ /* 0x000fea000b800000 */
[----:B------:R-:W2:Y:S01]  /*3e60*/  LDCU.64 UR4, c[0x0][0x888] ;  /* 0x00011100ff0477ac */ /* 0x000ea20008000a00 */
[----:B------:R-:W3:Y:S01]  /*3e70*/  S2UR UR8, SR_CgaCtaId ;  /* 0x00000000000879c3 */ /* 0x000ee20000008800 */
[----:B------:R-:W-:Y:S02]  /*3e80*/  HFMA2 R9, -RZ, RZ, 0, 0 ;  /* 0x00000000ff097431 */ /* 0x000fe400000001ff */
[----:B------:R-:W-:Y:S01]  /*3e90*/  IMAD.MOV.U32 R11, RZ, RZ, 0x1 ;  /* 0x00000001ff0b7424 */ /* 0x000fe200078e00ff */
[----:B------:R-:W4:Y:S01]  /*3ea0*/  LDCU UR40, c[0x0][0x370] ;  /* 0x00006e00ff2877ac */ /* 0x000f220008000800 */
[----:B------:R-:W-:Y:S01]  /*3eb0*/  IMAD.MOV.U32 R10, RZ, RZ, RZ ;  /* 0x000000ffff0a7224 */ /* 0x000fe200078e00ff */
[----:B------:R-:W-:Y:S01]  /*3ec0*/  MOV R3, 0x2000 ;  /* 0x0000200000037802 */ /* 0x000fe20000000f00 */
[----:B------:R-:W4:Y:S01]  /*3ed0*/  LDCU.128 UR44, c[0x0][0xb10] ;  /* 0x00016200ff2c77ac */ /* 0x000f220008000c00 */
[----:B------:R-:W1:Y:S01]  /*3ee0*/  LDC.64 R12, c[0x0][0x348] ;  /* 0x0000d200ff0c7b82 */ /* 0x000e620000000a00 */
[----:B------:R-:W3:Y:S01]  /*3ef0*/  LDCU UR37, c[0x0][0x374] ;  /* 0x00006e80ff2577ac */ /* 0x000ee20008000800 */
[----:B------:R-:W3:Y:S01]  /*3f00*/  LDCU.64 UR38, c[0x0][0x890] ;  /* 0x00011200ff2677ac */ /* 0x000ee20008000a00 */
[----:B------:R-:W3:Y:S01]  /*3f10*/  LDCU UR15, c[0x0][0xb0c] ;  /* 0x00016180ff0f77ac */ /* 0x000ee20008000800 */
[----:B--2---:R-:W-:Y:S01]  /*3f20*/  UISETP.NE.U32.AND UP0, UPT, UR4, URZ, UPT ;  /* 0x000000ff0400728c */ /* 0x004fe2000bf05070 */
[----:B------:R-:W2:Y:S01]  /*3f30*/  LDCU UR54, c[0x0][0xb20] ;  /* 0x00016400ff3677ac */ /* 0x000ea20008000800 */
[----:B------:R-:W2:Y:S01]  /*3f40*/  LDCU UR4, c[0x0][0xb30] ;  /* 0x00016600ff0477ac */ /* 0x000ea20008000800 */
[----:B------:R-:W-:Y:S01]  /*3f50*/  UMOV UR21, 0x400 ;  /* 0x0000040000157882 */ /* 0x000fe20000000000 */
[----:B----4-:R-:W-:-:S02]  /*3f60*/  UIMAD.WIDE.U32 UR52, UR40, UR44, URZ ;  /* 0x0000002c283472a5 */ /* 0x010fc4000f8e00ff */
[----:B---3--:R-:W-:Y:S02]  /*3f70*/  UIMAD.WIDE.U32 UR6, UR37, UR47, URZ ;  /* 0x0000002f250672a5 */ /* 0x008fe4000f8e00ff */
[----:B------:R-:W-:Y:S02]  /*3f80*/  ULEA UR21, UR8, UR21, 0x18 ;  /* 0x0000001508157291 */ /* 0x000fe4000f8ec0ff */
[----:B------:R-:W-:Y:S02]  /*3f90*/  USEL UR41, URZ, 0x1, UP6 ;  /* 0x00000001ff297887 */ /* 0x000fe4000b000000 */
[----:B------:R-:W-:Y:S02]  /*3fa0*/  UISETP.NE.U32.AND UP6, UPT, UR38, URZ, UPT ;  /* 0x000000ff2600728c */ /* 0x000fe4000bfc5070 */
[----:B------:R-:W-:Y:S02]  /*3fb0*/  UIADD3 UR43, UPT, UPT, UR21, 0x58, URZ ;  /* 0x00000058152b7890 */ /* 0x000fe4000fffe0ff */
[----:B------:R-:W-:-:S02]  /*3fc0*/  UIADD3 UR33, UPT, UPT, UR21, 0x40, URZ ;  /* 0x0000004015217890 */ /* 0x000fc4000fffe0ff */
[----:B------:R-:W-:Y:S02]  /*3fd0*/  UIADD3 UR25, UPT, UPT, UR21, 0x48, URZ ;  /* 0x0000004815197890 */ /* 0x000fe4000fffe0ff */
[----:B------:R-:W-:Y:S02]  /*3fe0*/  UIADD3 UR17, UPT, UPT, UR21, 0x50, URZ ;  /* 0x0000005015117890 */ /* 0x000fe4000fffe0ff */
[----:B------:R-:W-:Y:S02]  /*3ff0*/  UISETP.NE.AND.EX UP5, UPT, UR5, URZ, UPT, UP0 ;  /* 0x000000ff0500728c */ /* 0x000fe4000bfa5300 */
[----:B------:R-:W-:Y:S01]  /*4000*/  UISETP.NE.AND UP0, UPT, UR42, 0x1, UPT ;  /* 0x000000012a00788c */ /* 0x000fe2000bf05270 */
[----:B------:R-:W-:Y:S01]  /*4010*/  UMOV UR52, UR53 ;  /* 0x0000003500347c82 */ /* 0x000fe20008000000 */
[----:B------:R-:W-:Y:S01]  /*4020*/  UMOV UR51, UR7 ;  /* 0x0000000700337c82 */ /* 0x000fe20008000000 */
[----:B------:R-:W-:Y:S02]  /*4030*/  UISETP.NE.AND UP0, UPT, UR15, 0x1, UPT ;  /* 0x000000010f00788c */ /* 0x000fe4000bf05270 */
[----:B------:R-:W-:-:S02]  /*4040*/  UPLOP3.LUT UP4, UPT, UPT, UPT, UPT, 0x40, 0x4 ;  /* 0x000000000004789c */ /* 0x000fc40003f8e870 */
[----:B------:R-:W-:Y:S01]  /*4050*/  UISETP.GE.AND UP2, UPT, UR42, 0x1, UPT ;  /* 0x000000012a00788c */ /* 0x000fe2000bf46270 */
[----:B------:R-:W3:Y:S01]  /*4060*/  LDCU.64 UR22, c[0x0][0xb28] ;  /* 0x00016500ff1677ac */ /* 0x000ee20008000a00 */
[----:B------:R-:W-:Y:S02]  /*4070*/  UISETP.NE.AND.EX UP6, UPT, UR39, URZ, UPT, UP6 ;  /* 0x000000ff2700728c */ /* 0x000fe4000bfc5360 */
[----:B------:R-:W-:Y:S02]  /*4080*/  UPRMT UR43, UR8, 0x654, UR43 ;  /* 0x00000654082b7896 */ /* 0x000fe4000800002b */
[----:B------:R-:W-:Y:S02]  /*4090*/  UPRMT UR50, UR8, 0x654, UR33 ;  /* 0x0000065408327896 */ /* 0x000fe40008000021 */
[----:B------:R-:W-:Y:S02]  /*40a0*/  UPRMT UR49, UR8, 0x654, UR25 ;  /* 0x0000065408317896 */ /* 0x000fe40008000019 */
[----:B------:R-:W-:-:S02]  /*40b0*/  UPRMT UR48, UR8, 0x654, UR17 ;  /* 0x0000065408307896 */ /* 0x000fc40008000011 */
[----:B------:R-:W-:Y:S02]  /*40c0*/  USHF.R.U32.HI UR52, URZ, UR45, UR52 ;  /* 0x0000002dff347299 */ /* 0x000fe40008011634 */
[----:B--2---:R-:W-:Y:S02]  /*40d0*/  USHF.R.U32.HI UR51, URZ, UR54, UR51 ;  /* 0x00000036ff337299 */ /* 0x004fe40008011633 */
[----:B------:R-:W-:Y:S02]  /*40e0*/  UISETP.NE.AND UP0, UPT, UR46, 0x1, UPT ;  /* 0x000000012e00788c */ /* 0x000fe4000bf05270 */
[----:B-1----:R-:W-:-:S11]  /*40f0*/  UISETP.NE.AND UP3, UPT, UR4, 0x1, UPT ;  /* 0x000000010400788c */ /* 0x002fd6000bf65270 */
.L_x_85:
[C---:B------:R-:W-:Y:S02]  /*4100*/  LEA R8, R10.reuse, UR21, 0x3 ;  /* 0x000000150a087c11 */ /* 0x040fe4000f8e18ff */
[----:B------:R-:W-:Y:S02]  /*4110*/  SHF.L.U32 R5, R9, 0x1f, RZ ;  /* 0x0000001f09057819 */ /* 0x000fe400000006ff */
[----:B------:R-:W-:Y:S02]  /*4120*/  LEA R6, R10, UR21, 0x4 ;  /* 0x000000150a067c11 */ /* 0x000fe4000f8e20ff */
[----:B-1----:R-:W1:Y:S02]  /*4130*/  SYNCS.PHASECHK.TRANS64.TRYWAIT P0, [R8+URZ+0x90], R5 ;  /* 0x00009005080075a7 */ /* 0x002e6400080011ff */
[----:B-1----:R-:W-:Y:S05]  /*4140*/  @!P0 BRA `(.L_x_75) ;  /* 0x0000004c00f08947 */ /* 0x002fea0003800000 */
.L_x_165:
[----:B-1----:R-:W1:Y:S01]  /*4150*/  LDS.128 R4, [R6+0x120] ;  /* 0x0001200006047984 */ /* 0x002e620000000c00 */
[----:B------:R-:W-:Y:S01]  /*4160*/  UISETP.GE.AND UP0, UPT, UR42, 0x1, UPT ;  /* 0x000000012a00788c */ /* 0x000fe2000bf06270 */
[----:B------:R-:W-:Y:S01]  /*4170*/  @!PT LDS RZ, [RZ] ;  /* 0x00000000fffff984 */ /* 0x000fe20000000800 */
[----:B------:R-:W-:Y:S01]  /*4180*/  @!PT LDS RZ, [RZ] ;  /* 0x00000000fffff984 */ /* 0x000fe20000000800 */
[----:B------:R-:W-:Y:S01]  /*4190*/  @!PT LDS RZ, [RZ] ;  /* 0x00000000fffff984 */ /* 0x000fe20000000800 */
[----:B------:R-:W-:Y:S01]  /*41a0*/  @!PT LDS RZ, [RZ] ;  /* 0x00000000fffff984 */ /* 0x000fe20000000800 */
[----:B------:R2:W-:Y:S06]  /*41b0*/  MEMBAR.ALL.CTA ;  /* 0x0000000000007992 */ /* 0x0005ec0000008000 */
[----:B--2---:R-:W2:Y:S01]  /*41c0*/  FENCE.VIEW.ASYNC.S ;  /* 0x00000000000073c6 */ /* 0x004ea20000000000 */
[----:B-1----:R-:W-:Y:S11]  /*41d0*/  LOP3.LUT P0, RZ, R6, 0x1, RZ, 0xc0, !PT ;  /* 0x0000000106ff7812 */ /* 0x002ff6000780c0ff */
[----:B------:R-:W-:Y:S02]  /*41e0*/  @!UPT UIADD3 URZ, UPT, UPT, URZ, URZ, URZ ;  /* 0x000000fffffff290 */ /* 0x000fe4000fffe0ff */
[----:B--2---:R-:W-:Y:S01]  /*41f0*/  VOTEU.ANY UP2, P0 ;  /* 0x0000000000ff7886 */ /* 0x004fe20000040100 */
[----:B------:R-:W-:Y:S11]  /*4200*/  PLOP3.LUT P0, PT, PT, PT, UP2, 0x80, 0x8 ;  /* 0x000000000008781c */ /* 0x000ff60003f0f028 */
[----:B------:R-:W-:Y:S02]  /*4210*/  @!UPT UIADD3 URZ, UPT, UPT, URZ, URZ, URZ ;  /* 0x000000fffffff290 */ /* 0x000fe4000fffe0ff */
[----:B------:R-:W-:Y:S02]  /*4220*/  @P0 SHF.R.U32.HI R0, RZ, 0x10, R5 ;  /* 0x00000010ff000819 */ /* 0x000fe40000011605 */
[----:B------:R-:W-:Y:S02]  /*4230*/  @P0 MOV R2, R4 ;  /* 0x0000000400020202 */ /* 0x000fe40000000f00 */
[----:B------:R-:W-:Y:S01]  /*4240*/  @P0 R2UR UR4, R0 ;  /* 0x00000000000402ca */ /* 0x000fe200000e0000 */
[----:B------:R-:W-:Y:S01]  /*4250*/  VIADD R0, R8, 0xa0 ;  /* 0x000000a008007836 */ /* 0x000fe20000000000 */
[----:B------:R-:W-:Y:S02]  /*4260*/  @P0 LOP3.LUT R4, R5, 0xffff, RZ, 0xc0, !PT ;  /* 0x0000ffff05040812 */ /* 0x000fe400078ec0ff */
[----:B------:R-:W-:Y:S02]  /*4270*/  @P0 R2UR UR6, R2 ;  /* 0x00000000020602ca */ /* 0x000fe400000e0000 */
[----:B------:R-:W-:Y:S02]  /*4280*/  PRMT R0, RZ, 0x654, R0 ;  /* 0x00000654ff007816 */ /* 0x000fe40000000000 */
[----:B------:R-:W-:Y:S02]  /*4290*/  @P0 R2UR UR5, R4 ;  /* 0x00000000040502ca */ /* 0x000fe400000e0000 */
[----:B------:R1:W-:Y:S03]  /*42a0*/  SYNCS.ARRIVE.TRANS64.RED.A1T0 RZ, [R0+URZ], RZ ;  /* 0x000000ff00ff79a7 */ /* 0x0003e600081004ff */
[----:B------:R-:W-:Y:S04]  /*42b0*/  @UP2 UMOV UR29, UR4 ;  /* 0x00000004001d2c82 */ /* 0x000fe80008000000 */
[----:B------:R-:W-:Y:S04]  /*42c0*/  @UP2 UMOV UR14, UR6 ;  /* 0x00000006000e2c82 */ /* 0x000fe80008000000 */
[----:B------:R-:W-:Y:S01]  /*42d0*/  @UP2 UMOV UR13, UR5 ;  /* 0x00000005000d2c82 */ /* 0x000fe20008000000 */
[----:B------:R-:W-:Y:S05]  /*42e0*/  BRA.U !UP0, `(.L_x_76) ;  /* 0x0000000108c07547 */ /* 0x000fea000b800000 */
[----:B------:R-:W-:Y:S02]  /*42f0*/  UIMAD.WIDE.U32 UR18, UR13, UR47, URZ ;  /* 0x0000002f0d1272a5 */ /* 0x000fe4000f8e00ff */
[----:B------:R-:W-:Y:S02]  /*4300*/  UP2UR UR16, UPR, URZ, 0x4 ;  /* 0x00000004ff107883 */ /* 0x000fe40008000000 */
[----:B------:R-:W-:Y:S02]  /*4310*/  UISETP.NE.AND UP2, UPT, UR46, 0x1, UPT ;  /* 0x000000012e00788c */ /* 0x000fe4000bf45270 */
[----:B------:R-:W-:Y:S02]  /*4320*/  UIMAD.WIDE.U32 UR26, UR14, UR44, URZ ;  /* 0x0000002c0e1a72a5 */ /* 0x000fe4000f8e00ff */
[----:B------:R-:W-:Y:S02]  /*4330*/  USEL UR4, UR37, UR51, !UP2 ;  /* 0x0000003325047287 */ /* 0x000fe4000d000000 */
[----:B------:R-:W-:Y:S02]  /*4340*/  UISETP.NE.AND UP0, UPT, UR15, 0x1, UPT ;  /* 0x000000010f00788c */ /* 0x000fe4000bf05270 */
[----:B------:R-:W-:Y:S02]  /*4350*/  UP2UR UR20, UPR, URZ, 0x2 ;  /* 0x00000002ff147883 */ /* 0x000fe40008000000 */
[----:B------:R-:W-:Y:S02]  /*4360*/  UISETP.NE.AND UP1, UPT, UR42, 0x1, UPT ;  /* 0x000000012a00788c */ /* 0x000fe4000bf25270 */
[----:B---3--:R-:W-:Y:S02]  /*4370*/  UIMAD.WIDE.U32 UR8, UR4, UR22, URZ ;  /* 0x00000016040872a5 */ /* 0x008fe4000f8e00ff */
[----:B------:R-:W-:Y:S01]  /*4380*/  USEL UR7, UR40, UR52, !UP0 ;  /* 0x0000003428077287 */ /* 0x000fe2000c000000 */
[----:B------:R-:W-:Y:S02]  /*4390*/  UMOV UR5, UR19 ;  /* 0x0000001300057c82 */ /* 0x000fe40008000000 */
[----:B------:R-:W-:Y:S02]  /*43a0*/  USHF.R.U32.HI UR6, URZ, UR54, UR5 ;  /* 0x00000036ff067299 */ /* 0x000fe40008011605 */
[----:B------:R-:W-:Y:S02]  /*43b0*/  UIMAD.WIDE.U32 UR10, UR7, UR22, URZ ;  /* 0x00000016070a72a5 */ /* 0x000fe4000f8e00ff */
[----:B------:R-:W-:Y:S02]  /*43c0*/  USEL UR6, UR13, UR6, !UP2 ;  /* 0x000000060d067287 */ /* 0x000fe4000d000000 */
[----:B------:R-:W-:Y:S01]  /*43d0*/  UISETP.NE.AND UP2, UPT, UR16, URZ, UPT ;  /* 0x000000ff1000728c */ /* 0x000fe2000bf45270 */
[----:B------:R-:W-:Y:S02]  /*43e0*/  UMOV UR5, UR27 ;  /* 0x0000001b00057c82 */ /* 0x000fe40008000000 */
[----:B------:R-:W-:Y:S03]  /*43f0*/  USHF.R.U32.HI UR12, URZ, UR45, UR5 ;  /* 0x0000002dff0c7299 */ /* 0x000fe60008011605 */
[----:B------:R-:W-:Y:S02]  /*4400*/  UMOV UR5, UR9 ;  /* 0x0000000900057c82 */ /* 0x000fe40008000000 */
[----:B------:R-:W-:Y:S03]  /*4410*/  @UP1 USHF.R.U32.HI UR4, URZ, UR23, UR5 ;  /* 0x00000017ff041299 */ /* 0x000fe60008011605 */
[----:B------:R-:W-:Y:S01]  /*4420*/  UMOV UR5, UR11 ;  /* 0x0000000b00057c82 */ /* 0x000fe20008000000 */
[----:B------:R-:W-:Y:S02]  /*4430*/  UIMAD UR4, UR42, UR4, URZ ;  /* 0x000000042a0472a4 */ /* 0x000fe4000f8e02ff */
[----:B------:R-:W-:Y:S02]  /*4440*/  @UP1 USHF.R.U32.HI UR7, URZ, UR23, UR5 ;  /* 0x00000017ff071299 */ /* 0x000fe40008011605 */
[----:B------:R-:W-:Y:S02]  /*4450*/  USEL UR5, UR14, UR12, !UP0 ;  /* 0x0000000c0e057287 */ /* 0x000fe4000c000000 */
[----:B------:R-:W-:Y:S02]  /*4460*/  UIMAD.WIDE.U32 UR10, UR6, UR22, URZ ;  /* 0x00000016060a72a5 */ /* 0x000fe4000f8e00ff */
[----:B------:R-:W-:Y:S02]  /*4470*/  UIMAD UR8, UR42, UR7, URZ ;  /* 0x000000072a0872a4 */ /* 0x000fe4000f8e02ff */
[----:B------:R-:W-:Y:S03]  /*4480*/  UISETP.GE.AND UP0, UPT, UR6, UR4, UPT ;  /* 0x000000040600728c */ /* 0x000fe6000bf06270 */
[----:B------:R-:W-:Y:S01]  /*4490*/  UMOV UR4, UR11 ;  /* 0x0000000b00047c82 */ /* 0x000fe20008000000 */
[----:B------:R-:W-:Y:S02]  /*44a0*/  UISETP.GE.OR UP0, UPT, UR5, UR8, UP0 ;  /* 0x000000080500728c */ /* 0x000fe40008706670 */
[----:B------:R-:W-:Y:S02]  /*44b0*/  USHF.R.U32.HI UR4, URZ, UR23, UR4 ;  /* 0x00000017ff047299 */ /* 0x000fe40008011604 */
[----:B------:R-:W-:Y:S02]  /*44c0*/  UIMAD.WIDE.U32 UR8, UR5, UR22, URZ ;  /* 0x00000016050872a5 */ /* 0x000fe4000f8e00ff */
[----:B------:R-:W-:Y:S04]  /*44d0*/  USEL UR10, UR6, UR4, !UP1 ;  /* 0x00000004060a7287 */ /* 0x000fe8000c800000 */
[----:B------:R-:W-:Y:S01]  /*44e0*/  UIADD3 UR11, UPT, UPT, -UR10, URZ, URZ ;  /* 0x000000ff0a0b7290 */ /* 0x000fe2000fffe1ff */
[----:B------:R-:W-:Y:S02]  /*44f0*/  @!UP0 UMOV UR4, UR9 ;  /* 0x0000000900048c82 */ /* 0x000fe40008000000 */
[----:B------:R-:W-:Y:S02]  /*4500*/  @!UP0 USHF.R.U32.HI UR4, URZ, UR23, UR4 ;  /* 0x00000017ff048299 */ /* 0x000fe40008011604 */
[----:B------:R-:W-:Y:S02]  /*4510*/  UIMAD UR8, UR42, UR11, UR6 ;  /* 0x0000000b2a0872a4 */ /* 0x000fe4000f8e0206 */
[----:B------:R-:W-:Y:S02]  /*4520*/  @!UP0 USEL UR4, UR5, UR4, !UP1 ;  /* 0x0000000405048287 */ /* 0x000fe4000c800000 */
[----:B------:R-:W-:Y:S02]  /*4530*/  UISETP.NE.AND UP1, UPT, UR20, URZ, UPT ;  /* 0x000000ff1400728c */ /* 0x000fe4000bf25270 */
[----:B------:R-:W-:Y:S02]  /*4540*/  @!UP0 UIMAD UR8, UR7, UR8, UR4 ;  /* 0x00000008070882a4 */ /* 0x000fe4000f8e0204 */
[----:B------:R-:W-:Y:S02]  /*4550*/  @!UP0 UIADD3 UR9, UPT, UPT, UR10, -UR4, URZ ;  /* 0x800000040a098290 */ /* 0x000fe4000fffe0ff */
[----:B------:R-:W-:Y:S02]  /*4560*/  UIADD3 UR4, UPT, UPT, -UR5, URZ, URZ ;  /* 0x000000ff05047290 */ /* 0x000fe4000fffe1ff */
[----:B------:R-:W-:Y:S02]  /*4570*/  UIADD3 UR7, UPT, UPT, -UR6, URZ, URZ ;  /* 0x000000ff06077290 */ /* 0x000fe4000fffe1ff */
[----:B------:R-:W-:Y:S02]  /*4580*/  @!UP0 UIMAD UR6, UR9, UR42, UR5 ;  /* 0x0000002a090682a4 */ /* 0x000fe4000f8e0205 */
[----:B------:R-:W-:Y:S02]  /*4590*/  UIMAD UR14, UR15, UR4, UR14 ;  /* 0x000000040f0e72a4 */ /* 0x000fe4000f8e020e */
[----:B------:R-:W-:Y:S01]  /*45a0*/  UIMAD UR13, UR46, UR7, UR13 ;  /* 0x000000072e0d72a4 */ /* 0x000fe2000f8e020d */
[----:B------:R-:W-:Y:S02]  /*45b0*/  @!UP0 UMOV UR5, UR8 ;  /* 0x0000000800058c82 */ /* 0x000fe40008000000 */
[----:B------:R-:W-:Y:S02]  /*45c0*/  UIMAD UR14, UR5, UR15, UR14 ;  /* 0x0000000f050e72a4 */ /* 0x000fe4000f8e020e */
[----:B------:R-:W-:Y:S11]  /*45d0*/  UIMAD UR13, UR6, UR46, UR13 ;  /* 0x0000002e060d72a4 */ /* 0x000ff6000f8e020d */
[----:B------:R-:W-:Y:S01]  /*45e0*/  @!UPT UIADD3 URZ, UPT, UPT, URZ, URZ, URZ ;  /* 0x000000fffffff290 */ /* 0x000fe2000fffe0ff */
.L_x_76:
[----:B------:R-:W2:Y:S01]  /*45f0*/  @!UP3 LDCU.128 UR8, c[0x0][0xb10] ;  /* 0x00016200ff08b7ac */ /* 0x000ea20008000c00 */
[----:B------:R-:W-:Y:S02]  /*4600*/  ISETP.NE.U32.AND P0, PT, RZ, UR38, PT ;  /* 0x00000026ff007c0c */ /* 0x000fe4000bf05070 */
[----:B------:R-:W-:Y:S02]  /*4610*/  SHF.L.U32 R4, R11, 0x1f, RZ ;  /* 0x0000001f0b047819 */ /* 0x000fe400000006ff */
[----:B------:R-:W-:Y:S01]  /*4620*/  ISETP.NE.AND.EX P0, PT, RZ, UR39, PT, P0 ;  /* 0x00000027ff007c0c */ /* 0x000fe2000bf05300 */
[----:B------:R-:W4:Y:S01]  /*4630*/  @!UP3 LDCU UR5, c[0x0][0xb0c] ;  /* 0x00016180ff05b7ac */ /* 0x000f220008000800 */
[----:B------:R-:W-:Y:S02]  /*4640*/  USHF.L.U32 UR35, UR30, 0x6, URZ ;  /* 0x000000061e237899 */ /* 0x000fe400080006ff */
[----:B------:R-:W-:Y:S02]  /*4650*/  USHF.L.U32 UR34, UR31, 0x7, URZ ;  /* 0x000000071f227899 */ /* 0x000fe400080006ff */
[----:B--2---:R-:W-:Y:S07]  /*4660*/  UIMAD.WIDE.U32 UR6, UR14, UR8, URZ ;  /* 0x000000080e0672a5 */ /* 0x004fee000f8e00ff */
[----:B------:R-:W-:Y:S01]  /*4670*/  @!UP3 UMOV UR4, UR7 ;  /* 0x000000070004bc82 */ /* 0x000fe20008000000 */
[----:B----4-:R-:W-:Y:S02]  /*4680*/  @!UP3 UISETP.NE.AND UP0, UPT, UR5, 0x1, UPT ;  /* 0x000000010500b88c */ /* 0x010fe4000bf05270 */
[----:B------:R-:W-:Y:S02]  /*4690*/  @!UP3 USHF.R.U32.HI UR4, URZ, UR9, UR4 ;  /* 0x00000009ff04b299 */ /* 0x000fe40008011604 */
[----:B------:R-:W-:Y:S02]  /*46a0*/  UIMAD.WIDE.U32 UR6, UR13, UR11, URZ ;  /* 0x0000000b0d0672a5 */ /* 0x000fe4000f8e00ff */
[----:B------:R-:W-:Y:S02]  /*46b0*/  @!UP3 USEL UR8, UR14, UR4, !UP0 ;  /* 0x000000040e08b287 */ /* 0x000fe4000c000000 */
[----:B------:R-:W-:Y:S03]  /*46c0*/  @!UP3 UISETP.NE.AND UP0, UPT, UR10, 0x1, UPT ;  /* 0x000000010a00b88c */ /* 0x000fe6000bf05270 */
[----:B------:R-:W-:Y:S02]  /*46d0*/  @!UP3 UMOV UR6, UR7 ;  /* 0x000000070006bc82 */ /* 0x000fe40008000000 */
[----:B------:R-:W2:Y:S02]  /*46e0*/  @!UP3 LDCU UR4, c[0x0][0xb20] ;  /* 0x00016400ff04b7ac */ /* 0x000ea40008000800 */
[----:B--2---:R-:W-:Y:S04]  /*46f0*/  @!UP3 USHF.R.U32.HI UR6, URZ, UR4, UR6 ;  /* 0x00000004ff06b299 */ /* 0x004fe80008011606 */
[----:B------:R-:W-:Y:S04]  /*4700*/  @!UP3 USEL UR6, UR13, UR6, !UP0 ;  /* 0x000000060d06b287 */ /* 0x000fe8000c000000 */
[----:B------:R-:W-:Y:S02]  /*4710*/  @!UP3 UIADD3 UR4, UPT, UPT, -UR8, UR6, URZ ;  /* 0x000000060804b290 */ /* 0x000fe4000fffe1ff */
[----:B------:R-:W-:Y:S02]  /*4720*/  @!UP3 UIADD3 UR6, UPT, UPT, UR8, -UR6, URZ ;  /* 0x800000060806b290 */ /* 0x000fe4000fffe0ff */
[----:B------:R-:W-:Y:S02]  /*4730*/  @!UP3 UIMAD UR14, UR4, UR5, UR14 ;  /* 0x00000005040eb2a4 */ /* 0x000fe4000f8e020e */
[----:B------:R-:W-:Y:S01]  /*4740*/  @!UP3 UIMAD UR13, UR6, UR10, UR13 ;  /* 0x0000000a060db2a4 */ /* 0x000fe2000f8e020d */
[----:B------:R-:W-:Y:S11]  /*4750*/  BRA.U UP4, `(.L_x_77) ;  /* 0x0000000104107547 */ /* 0x000ff6000b800000 */
[----:B-1----:R-:W-:Y:S04]  /*4760*/  MOV R0, UR41 ;  /* 0x0000002900007c02 */ /* 0x002fe80008000f00 */
[----:B------:R-:W-:Y:S04]  /*4770*/  SHF.L.U32 R5, R0, 0x1f, RZ ;  /* 0x0000001f00057819 */ /* 0x000fe800000006ff */
[----:B------:R-:W1:Y:S02]  /*4780*/  SYNCS.PHASECHK.TRANS64.TRYWAIT P1, [UR21+0x88], R5 ;  /* 0x00008805ff0075a7 */ /* 0x000e640008021115 */
[----:B-1----:R-:W-:Y:S05]  /*4790*/  @!P1 BRA `(.L_x_78) ;  /* 0x0000004800709947 */ /* 0x002fea0003800000 */
.L_x_77:
[----:B------:R-:W-:Y:S05]  /*47a0*/  BRA.U !UP6, `(.L_x_79) ;  /* 0x000000010e387547 */ /* 0x000fea000b800000 */
[----:B------:R-:W-:Y:S01]  /*47b0*/  UPLOP3.LUT UP1, UPT, UPT, UPT, UP5, 0x80, 0x8 ;  /* 0x000000000008789c */ /* 0x000fe20003f2f050 */
[----:B-1----:R-:W-:Y:S01]  /*47c0*/  HFMA2 R0, -RZ, RZ, 0, 5.9604644775390625e-08 ;  /* 0x00000001ff007431 */ /* 0x002fe200000001ff */
[----:B------:R-:W1:Y:S01]  /*47d0*/  LDCU.64 UR8, c[0x0][0x358] ;  /* 0x00006b00ff0877ac */ /* 0x000e620008000a00 */
[----:B------:R-:W-:Y:S03]  /*47e0*/  IMAD.MOV.U32 R63, RZ, RZ, 0x1 ;  /* 0x00000001ff3f7424 */ /* 0x000fe600078e00ff */
[----:B------:R-:W-:Y:S05]  /*47f0*/  PLOP3.LUT P1, PT, PT, PT, UP1, 0x80, 0x8 ;  /* 0x000000000008781c */ /* 0x000fea0003f2f018 */
[----:B------:R-:W2:Y:S01]  /*4800*/  @UP1 LDCU.64 UR4, c[0x0][0x888] ;  /* 0x00011100ff0417ac */ /* 0x000ea20008000a00 */
[----:B------:R-:W-:Y:S07]  /*4810*/  @UP1 UIMAD UR6, UR36, UR38, URZ ;  /* 0x00000026240612a4 */ /* 0x000fee000f8e02ff */
[----:B------:R-:W-:Y:S01]  /*4820*/  @!P1 PRMT R63, R0, 0x7610, R63 ;  /* 0x00007610003f9816 */ /* 0x000fe2000000003f */
[----:B--2---:R-:W-:Y:S06]  /*4830*/  @UP1 UIMAD.WIDE UR4, UR6, 0x4, UR4 ;  /* 0x00000004060418a5 */ /* 0x004fec000f8e0204 */
[----:B------:R-:W-:Y:S01]  /*4840*/  IMAD.U32 R6, RZ, RZ, UR4 ;  /* 0x00000004ff067e24 */ /* 0x000fe2000f8e00ff */
[----:B------:R-:W-:Y:S04]  /*4850*/  MOV R7, UR5 ;  /* 0x0000000500077c02 */ /* 0x000fe80008000f00 */
[----:B------:R-:W2:Y:S01]  /*4860*/  @!UP1 LDCU UR4, c[0x0][0x880] ;  /* 0x00011000ff0497ac */ /* 0x000ea20008000800 */
[----:B-1---5:R4:W5:Y:S02]  /*4870*/  @P1 LDG.E R27, desc[UR8][R6.64] ;  /* 0x00000008061b1981 */ /* 0x022964000c1e1900 */
[----:B--2-4-:R-:W-:Y:S07]  /*4880*/  @!P1 IMAD.U32 R27, RZ, RZ, UR4 ;  /* 0x00000004ff1b9e24 */ /* 0x014fee000f8e00ff */
.L_x_79:
[----:B-----5:R-:W-:Y:S01]  /*4890*/  @!P0 FSETP.EQ.AND P2, PT, R27, RZ, PT ;  /* 0x000000ff1b00820b */ /* 0x020fe20003f42000 */
[----:B------:R-:W-:Y:S01]  /*48a0*/  @!UPT UIADD3 URZ, UPT, UPT, URZ, URZ, URZ ;  /* 0x000000fffffff290 */ /* 0x000fe2000fffe0ff */
[----:B------:R-:W-:Y:S11]  /*48b0*/  @!P0 BRA `(.L_x_80) ;  /* 0x0000000000148947 */ /* 0x000ff60003800000 */
[----:B------:R-:W-:Y:S02]  /*48c0*/  LOP3.LUT P0, RZ, R63, 0xff, RZ, 0xc0, !PT ;  /* 0x000000ff3fff7812 */ /* 0x000fe4000780c0ff */
[----:B------:R-:W-:Y:S04]  /*48d0*/  PLOP3.LUT P2, PT, PT, PT, UP1, 0x80, 0x8 ;  /* 0x000000000008781c */ /* 0x000fe80003f4f018 */
[----:B------:R-:W-:Y:S07]  /*48e0*/  PLOP3.LUT P2, PT, P2, PT, PT, 0x8, 0x80 ;  /* 0x000000000080781c */ /* 0x000fee000174e170 */
[----:B------:R-:W-:Y:S11]  /*48f0*/  @P0 FSETP.EQ.AND P2, PT, R27, RZ, PT ;  /* 0x000000ff1b00020b */ /* 0x000ff60003f42000 */
[----:B------:R-:W-:Y:S02]  /*4900*/  @!UPT UIADD3 URZ, UPT, UPT, URZ, URZ, URZ ;  /* 0x000000fffffff290 */ /* 0x000fe4000fffe0ff */
.L_x_80:
[----:B------:R-:W2:Y:S01]  /*4910*/  SYNCS.PHASECHK.TRANS64.TRYWAIT P0, [UR21+0x60], R4 ;  /* 0x00006004ff0075a7 */ /* 0x000ea20008001115 */
[----:B------:R-:W-:Y:S04]  /*4920*/  ELECT P1, URZ, PT ;  /* 0x0000000000ff782f */ /* 0x000fe80003820000 */
[----:B------:R-:W-:Y:S01]  /*4930*/  PLOP3.LUT P1, PT, P2, P1, PT, 0xf2, 0x2f ;  /* 0x00000000002f781c */ /* 0x000fe20001723e72 */
[----:B------:R-:W-:Y:S01]  /*4940*/  @!UPT UIADD3 URZ, UPT, UPT, URZ, URZ, URZ ;  /* 0x000000fffffff290 */ /* 0x000fe2000fffe0ff */
[----:B--2---:R-:W-:Y:S11]  /*4950*/  @!P0 BRA `(.L_x_81) ;  /* 0x0000004800188947 */ /* 0x004ff60003800000 */
.L_x_168:
[----:B------:R-:W-:Y:S01]  /*4960*/  @!P1 IADD3 R2, P0, PT, R12, 0x580, RZ ;  /* 0x000005800c029810 */ /* 0x000fe20007f1e0ff */
[----:B------:R-:W-:Y:S01]  /*4970*/  VOTEU.ALL UP0, P1 ;  /* 0x0000000000ff7886 */ /* 0x000fe20000800000 */
[----:B------:R-:W-:Y:S01]  /*4980*/  UMOV UR6, 0x0 ;  /* 0x0000000000067882 */ /* 0x000fe20000000000 */
[----:B------:R-:W-:Y:S01]  /*4990*/  UMOV UR7, 0x10000000 ;  /* 0x1000000000077882 */ /* 0x000fe20000000000 */
[----:B------:R-:W-:Y:S01]  /*49a0*/  @!P1 R2UR UR5, R2 ;  /* 0x00000000020592ca */ /* 0x000fe200000e0000 */
[----:B-1----:R-:W-:Y:S01]  /*49b0*/  @!P1 IMAD.X R0, RZ, RZ, R13, P0 ;  /* 0x000000ffff009224 */ /* 0x002fe200000e060d */
[----:B------:R-:W-:Y:S01]  /*49c0*/  @!UP0 UIADD3 UR32, UPT, UPT, UR21, 0x400, URZ ;  /* 0x0000040015208890 */ /* 0x000fe2000fffe0ff */
[----:B------:R-:W-:Y:S03]  /*49d0*/  VOTEU.ALL UP0, P1 ;  /* 0x0000000000ff7886 */ /* 0x000fe60000800000 */
[----:B------:R-:W-:Y:S01]  /*49e0*/  @!P1 R2UR UR4, R0 ;  /* 0x00000000000492ca */ /* 0x000fe200000e0000 */
[----:B------:R-:W-:Y:S06]  /*49f0*/  @!P1 IMAD.MOV.U32 R0, RZ, RZ, 0x2000 ;  /* 0x00002000ff009424 */ /* 0x000fec00078e00ff */
[----:B------:R-:W-:Y:S06]  /*4a00*/  IMAD.U32 R6, RZ, RZ, UR5 ;  /* 0x00000005ff067e24 */ /* 0x000fec000f8e00ff */
[----:B------:R-:W-:Y:S01]  /*4a10*/  IMAD.U32 R7, RZ, RZ, UR4 ;  /* 0x00000004ff077e24 */ /* 0x000fe2000f8e00ff */
[----:B------:R-:W-:Y:S04]  /*4a20*/  @!P1 R2UR UR4, R6 ;  /* 0x00000000060492ca */ /* 0x000fe800000e0000 */
[----:B------:R-:W-:Y:S11]  /*4a30*/  @!P1 R2UR UR5, R7 ;  /* 0x00000000070592ca */ /* 0x000ff600000e0000 */
[----:B------:R-:W-:Y:S02]  /*4a40*/  @!UPT UIADD3 URZ, UPT, UPT, URZ, URZ, URZ ;  /* 0x000000fffffff290 */ /* 0x000fe4000fffe0ff */
[----:B------:R1:W-:Y:S01]  /*4a50*/  @!UP0 UTMALDG.3D [UR32], [UR4], desc[UR6] ;  /* 0x00000620040085b4 */ /* 0x0003e20008011000 */
[----:B------:R1:W-:Y:S01]  /*4a60*/  @!P1 SYNCS.ARRIVE.TRANS64.RED.A0TR RZ, [UR21+0x40], R0 ;  /* 0x00004000ffff99a7 */ /* 0x0003e20008300415 */
[----:B------:R-:W-:Y:S01]  /*4a70*/  SYNCS.ARRIVE.TRANS64.RED.A1T0 RZ, [UR50], RZ ;  /* 0x000000ffffff79a7 */ /* 0x000fe20008100432 */
[----:B------:R-:W2:Y:S02]  /*4a80*/  SYNCS.PHASECHK.TRANS64.TRYWAIT P0, [UR21+0x68], R4 ;  /* 0x00006804ff0075a7 */ /* 0x000ea40008001115 */
[----:B-12---:R-:W-:Y:S05]  /*4a90*/  @!P0 BRA `(.L_x_82) ;  /* 0x0000004400e08947 */ /* 0x006fea0003800000 */
.L_x_170:
[----:B------:R-:W-:Y:S01]  /*4aa0*/  @!P1 IADD3 R2, P0, PT, R12, 0x580, RZ ;  /* 0x000005800c029810 */ /* 0x000fe20007f1e0ff */
[----:B------:R-:W-:Y:S01]  /*4ab0*/  VOTEU.ALL UP0, P1 ;  /* 0x0000000000ff7886 */ /* 0x000fe20000800000 */
[----:B------:R-:W-:Y:S01]  /*4ac0*/  UMOV UR6, 0x0 ;  /* 0x0000000000067882 */ /* 0x000fe20000000000 */
[----:B------:R-:W-:Y:S01]  /*4ad0*/  UMOV UR7, 0x10000000 ;  /* 0x1000000000077882 */ /* 0x000fe20000000000 */
[----:B------:R-:W-:Y:S01]  /*4ae0*/  @!P1 R2UR UR5, R2 ;  /* 0x00000000020592ca */ /* 0x000fe200000e0000 */
[----:B------:R-:W-:Y:S01]  /*4af0*/  @!P1 IMAD.X R0, RZ, RZ, R13, P0 ;  /* 0x000000ffff009224 */ /* 0x000fe200000e060d */
[----:B------:R-:W-:Y:S02]  /*4b00*/  @!UP0 UIADD3 UR26, UPT, UPT, UR34, 0x20, URZ ;  /* 0x00000020221a8890 */ /* 0x000fe4000fffe0ff */
[----:B------:R-:W-:Y:S02]  /*4b10*/  @!UP0 UIADD3 UR24, UPT, UPT, UR21, 0x2400, URZ ;  /* 0x0000240015188890 */ /* 0x000fe4000fffe0ff */
[----:B------:R-:W-:Y:S01]  /*4b20*/  @!P1 R2UR UR4, R0 ;  /* 0x00000000000492ca */ /* 0x000fe200000e0000 */
[----:B------:R-:W-:Y:S01]  /*4b30*/  VOTEU.ALL UP0, P1 ;  /* 0x0000000000ff7886 */ /* 0x000fe20000800000 */
[----:B------:R-:W-:Y:S01]  /*4b40*/  @!P1 IMAD.MOV.U32 R0, RZ, RZ, 0x2000 ;  /* 0x00002000ff009424 */ /* 0x000fe200078e00ff */
[----:B------:R-:W-:Y:S01]  /*4b50*/  UMOV UR27, UR35 ;  /* 0x00000023001b7c82 */ /* 0x000fe20008000000 */
[----:B------:R-:W-:Y:S03]  /*4b60*/  UMOV UR28, UR36 ;  /* 0x00000024001c7c82 */ /* 0x000fe60008000000 */
        /* <DEDUP_REMOVED lines=8> */
[----:B------:R-:W4:Y:S02]  /*4bf0*/  SYNCS.PHASECHK.TRANS64.TRYWAIT P0, [UR21+0x70], R4 ;  /* 0x00007004ff0075a7 */ /* 0x000f240008001115 */
[----:B--2-4-:R-:W-:Y:S05]  /*4c00*/  @!P0 BRA `(.L_x_83) ;  /* 0x00000044009c8947 */ /* 0x014fea0003800000 */
.L_x_172:
[----:B------:R-:W-:Y:S01]  /*4c10*/  @!P1 IADD3 R2, P0, PT, R12, 0x580, RZ ;  /* 0x000005800c029810 */ /* 0x000fe20007f1e0ff */
[----:B------:R-:W-:Y:S01]  /*4c20*/  VOTEU.ALL UP0, P1 ;  /* 0x0000000000ff7886 */ /* 0x000fe20000800000 */
[----:B------:R-:W-:Y:S01]  /*4c30*/  UMOV UR6, 0x0 ;  /* 0x0000000000067882 */ /* 0x000fe20000000000 */
[----:B------:R-:W-:Y:S01]  /*4c40*/  UMOV UR7, 0x10000000 ;  /* 0x1000000000077882 */ /* 0x000fe20000000000 */
[----:B------:R-:W-:Y:S01]  /*4c50*/  @!P1 R2UR UR5, R2 ;  /* 0x00000000020592ca */ /* 0x000fe200000e0000 */
[----:B------:R-:W-:Y:S01]  /*4c60*/  @!P1 IMAD.X R0, RZ, RZ, R13, P0 ;  /* 0x000000ffff009224 */ /* 0x000fe200000e060d */
[----:B------:R-:W-:Y:S01]  /*4c70*/  @!UP0 UIADD3 UR18, UPT, UPT, UR34, 0x40, URZ ;  /* 0x0000004022128890 */ /* 0x000fe2000fffe0ff */
[----:B------:R-:W-:Y:S01]  /*4c80*/  VIADD R10, R10, 0x1 ;  /* 0x000000010a0a7836 */ /* 0x000fe20000000000 */
        /* <DEDUP_REMOVED lines=16> */
.L_x_174:
[----:B------:R-:W-:Y:S01]  /*4d90*/  @!P1 IADD3 R2, P0, PT, R12, 0x580, RZ ;  /* 0x000005800c029810 */ /* 0x000fe20007f1e0ff */
[----:B------:R-:W-:Y:S01]  /*4da0*/  VOTEU.ALL UP0, P1 ;  /* 0x0000000000ff7886 */ /* 0x000fe20000800000 */
[----:B------:R-:W-:Y:S01]  /*4db0*/  UMOV UR6, 0x0 ;  /* 0x0000000000067882 */ /* 0x000fe20000000000 */
[----:B------:R-:W-:Y:S01]  /*4dc0*/  UMOV UR7, 0x10000000 ;  /* 0x1000000000077882 */ /* 0x000fe20000000000 */
[----:B------:R-:W-:Y:S01]  /*4dd0*/  @!P1 R2UR UR5, R2 ;  /* 0x00000000020592ca */ /* 0x000fe200000e0000 */
[----:B------:R-:W-:Y:S01]  /*4de0*/  @!P1 IMAD.X R0, RZ, RZ, R13, P0 ;  /* 0x000000ffff009224 */ /* 0x000fe200000e060d */
[----:B------:R-:W-:Y:S01]  /*4df0*/  @!UP0 UIADD3 UR10, UPT, UPT, UR34, 0x60, URZ ;  /* 0x00000060220a8890 */ /* 0x000fe2000fffe0ff */
[----:B------:R-:W-:Y:S01]  /*4e00*/  R2UR UR18, R65 ;  /* 0x00000000411272ca */ /* 0x000fe200000e0000 */
[----:B------:R-:W-:Y:S01]  /*4e10*/  @!UP0 UIADD3 UR8, UPT, UPT, UR21, 0x6400, URZ ;  /* 0x0000640015088890 */ /* 0x000fe2000fffe0ff */
[----:B------:R-:W-:Y:S01]  /*4e20*/  R2UR UR16, R66 ;  /* 0x00000000421072ca */ /* 0x000fe200000e0000 */
[----:B------:R-:W-:Y:S01]  /*4e30*/  @!UP0 UIADD3 UR9, UPT, UPT, UR21, 0x58, URZ ;  /* 0x0000005815098890 */ /* 0x000fe2000fffe0ff */
[----:B------:R-:W-:Y:S01]  /*4e40*/  @!P1 R2UR UR4, R0 ;  /* 0x00000000000492ca */ /* 0x000fe200000e0000 */
[----:B------:R-:W-:Y:S01]  /*4e50*/  VOTEU.ALL UP0, P1 ;  /* 0x0000000000ff7886 */ /* 0x000fe20000800000 */
[----:B------:R-:W-:Y:S01]  /*4e60*/  UMOV UR11, UR35 ;  /* 0x00000023000b7c82 */ /* 0x000fe20008000000 */
[----:B------:R-:W-:Y:S01]  /*4e70*/  UMOV UR12, UR36 ;  /* 0x00000024000c7c82 */ /* 0x000fe20008000000 */
[C---:B------:R-:W-:Y:S01]  /*4e80*/  ISETP.NE.AND P0, PT, R10.reuse, 0x2, PT ;  /* 0x000000020a00780c */ /* 0x040fe20003f05270 */
[----:B------:R-:W-:Y:S01]  /*4e90*/  UMOV UR36, UR29 ;  /* 0x0000001d00247c82 */ /* 0x000fe20008000000 */
[----:B-1----:R-:W-:Y:S01]  /*4ea0*/  IMAD.U32 R4, RZ, RZ, UR5 ;  /* 0x00000005ff047e24 */ /* 0x002fe2000f8e00ff */
[----:B------:R-:W-:Y:S01]  /*4eb0*/  LOP3.LUT R11, R11, 0x1, RZ, 0x3c, !PT ;  /* 0x000000010b0b7812 */ /* 0x000fe200078e3cff */
[----:B------:R-:W-:Y:S01]  /*4ec0*/  UPLOP3.LUT UP4, UPT, UPT, UPT, UPT, 0x80, 0x8 ;  /* 0x000000000008789c */ /* 0x000fe20003f8f070 */
[----:B------:R-:W-:Y:S01]  /*4ed0*/  SEL R0, RZ, 0x1, P0 ;  /* 0x00000001ff007807 */ /* 0x000fe20000000000 */
[----:B------:R-:W-:Y:S01]  /*4ee0*/  UIADD3 UR31, UPT, UPT, UR13, UR18, URZ ;  /* 0x000000120d1f7290 */ /* 0x000fe2000fffe0ff */
[----:B------:R-:W-:Y:S01]  /*4ef0*/  SEL R10, R10, RZ, P0 ;  /* 0x000000ff0a0a7207 */ /* 0x000fe20000000000 */
[----:B------:R-:W-:Y:S01]  /*4f00*/  UIADD3 UR30, UPT, UPT, UR14, UR16, URZ ;  /* 0x000000100e1e7290 */ /* 0x000fe2000fffe0ff */
[----:B------:R-:W-:Y:S01]  /*4f10*/  IMAD.U32 R5, RZ, RZ, UR4 ;  /* 0x00000004ff057e24 */ /* 0x000fe2000f8e00ff */
[----:B------:R-:W-:Y:S02]  /*4f20*/  @!P1 R2UR UR4, R4 ;  /* 0x00000000040492ca */ /* 0x000fe400000e0000 */
[----:B------:R-:W-:Y:S02]  /*4f30*/  LOP3.LUT R9, R9, R0, RZ, 0x3c, !PT ;  /* 0x0000000009097212 */ /* 0x000fe400078e3cff */
[----:B------:R-:W-:Y:S11]  /*4f40*/  @!P1 R2UR UR5, R5 ;  /* 0x00000000050592ca */ /* 0x000ff600000e0000 */
[----:B------:R-:W-:Y:S02]  /*4f50*/  @!UPT UIADD3 URZ, UPT, UPT, URZ, URZ, URZ ;  /* 0x000000fffffff290 */ /* 0x000fe4000fffe0ff */
[----:B------:R1:W-:Y:S01]  /*4f60*/  @!UP0 UTMALDG.3D [UR8], [UR4], desc[UR6] ;  /* 0x00000608040085b4 */ /* 0x0003e20008011000 */
[----:B------:R1:W-:Y:S01]  /*4f70*/  @!P1 SYNCS.ARRIVE.TRANS64.RED.A0TR RZ, [UR21+0x58], R3 ;  /* 0x00005803ffff99a7 */ /* 0x0003e20008300415 */
[----:B------:R-:W-:Y:S01]  /*4f80*/  SYNCS.ARRIVE.TRANS64.RED.A1T0 RZ, [UR43], RZ ;  /* 0x000000ffffff79a7 */ /* 0x000fe2000810042b */
[----:B------:R-:W-:Y:S05]  /*4f90*/  BRA.U UP2, `(.L_x_85) ;  /* 0xfffffff102587547 */ /* 0x000fea000b83ffff */
[----:B-1----:R-:W-:-:S04]  /*4fa0*/  SHF.L.U32 R3, R11, 0x1f, RZ ;  /* 0x0000001f0b037819 */ /* 0x002fc800000006ff */
[----:B------:R-:W1:Y:S02]  /*4fb0*/  SYNCS.PHASECHK.TRANS64.TRYWAIT P0, [UR21+0x60], R3 ;  /* 0x00006003ff0075a7 */ /* 0x000e640008001115 */
[----:B-1----:R-:W-:Y:S05]  /*4fc0*/  @!P0 BRA `(.L_x_86) ;  /* 0x0000004000dc8947 */ /* 0x002fea0003800000 */
.L_x_176:
[----:B------:R-:W2:Y:S02]  /*4fd0*/  SYNCS.PHASECHK.TRANS64.TRYWAIT P0, [UR21+0x68], R3 ;  /* 0x00006803ff0075a7 */ /* 0x000ea40008001115 */
[----:B--2---:R-:W-:Y:S05]  /*4fe0*/  @!P0 BRA `(.L_x_87) ;  /* 0x0000004000ec8947 */ /* 0x004fea0003800000 */
.L_x_178:
[----:B------:R-:W2:Y:S02]  /*4ff0*/  SYNCS.PHASECHK.TRANS64.TRYWAIT P0, [UR21+0x70], R3 ;  /* 0x00007003ff0075a7 */ /* 0x000ea40008001115 */
[----:B--2---:R-:W-:Y:S05]  /*5000*/  @!P0 BRA `(.L_x_88) ;  /* 0x0000004000fc8947 */ /* 0x004fea0003800000 */
.L_x_180:
[----:B-1----:R-:W-:-:S07]  /*5010*/  MOV R0, UR21 ;  /* 0x0000001500007c02 */ /* 0x002fce0008000f00 */
.L_x_89:
[----:B-1----:R-:W-:-:S04]  /*5020*/  SHF.L.U32 R3, R11, 0x1f, RZ ;  /* 0x0000001f0b037819 */ /* 0x002fc800000006ff */
[----:B------:R1:W2:Y:S03]  /*5030*/  SYNCS.PHASECHK.TRANS64.TRYWAIT P0, [R0+URZ+0x78], R3 ;  /* 0x00007803000075a7 */ /* 0x0002a600080011ff */
[----:B--2---:R-:W-:Y:S05]  /*5040*/  @!P0 NANOSLEEP.SYNCS 0x989680 ;  /* 0x009896800000895d */ /* 0x004fea0003900000 */
[----:B------:R-:W2:Y:S02]  /*5050*/  @!P0 SYNCS.PHASECHK.TRANS64 P0, [R0+URZ+0x78], R3 ;  /* 0x00007803000085a7 */ /* 0x000ea400080010ff */
[----:B--23--:R-:W-:Y:S05]  /*5060*/  @P0 EXIT ;  /* 0x000000000000094d */ /* 0x00cfea0003800000 */
[----:B------:R-:W-:Y:S05]  /*5070*/  BRA `(.L_x_89) ;  /* 0xfffffffc00e87947 */ /* 0x000fea000383ffff */
.L_x_74:
[----:B------:R-:W-:-:S06]  /*5080*/  UISETP.GE.AND UP0, UPT, UR18, 0x4, UPT ;  /* 0x000000041200788c */ /* 0x000fcc000bf06270 */
[----:B------:R-:W-:-:S13]  /*5090*/  PLOP3.LUT P0, PT, PT, PT, UP0, 0x80, 0x8 ;  /* 0x000000000008781c */ /* 0x000fda0003f0f008 */
[----:B-1----:R-:W-:Y:S05]  /*50a0*/  @!P0 EXIT ;  /* 0x000000000000894d */ /* 0x002fea0003800000 */
[----:B------:R-:W1:Y:S08]  /*50b0*/  S2UR UR4, SR_CgaCtaId ;  /* 0x00000000000479c3 */ /* 0x000e700000008800 */
[----:B------:R-:W-:Y:S01]  /*50c0*/  BAR.SYNC.DEFER_BLOCKING 0x6, 0xa0 ;  /* 0x0182800000007b1d */ /* 0x000fe20000010000 */
[C---:B------:R-:W-:Y:S01]  /*50d0*/  IMAD.SHL.U32 R5, R76.reuse, 0x20, RZ ;  /* 0x000000204c057824 */ /* 0x040fe200078e00ff */
[C---:B------:R-:W-:Y:S01]  /*50e0*/  R2P PR, R76.reuse, 0x6 ;  /* 0x000000064c007804 */ /* 0x040fe20000000000 */
[C---:B------:R-:W-:Y:S01]  /*50f0*/  IMAD.SHL.U32 R2, R76.reuse, 0x4, RZ ;  /* 0x000000044c027824 */ /* 0x040fe200078e00ff */
[----:B------:R-:W-:Y:S01]  /*5100*/  CS2R R70, SRZ ;  /* 0x0000000000467805 */ /* 0x000fe2000001ff00 */
[----:B------:R-:W-:Y:S01]  /*5110*/  IMAD.U32 R23, R76, 0x10000, RZ ;  /* 0x000100004c177824 */ /* 0x000fe200078e00ff */
[----:B------:R-:W-:-:S02]  /*5120*/  UMOV UR44, 0x400 ;  /* 0x00000400002c7882 */ /* 0x000fc40000000000 */
[----:B------:R-:W2:Y:S01]  /*5130*/  LDC.64 R60, c[0x0][0x8b0] ;  /* 0x00022c00ff3c7b82 */ /* 0x000ea20000000a00 */
[C---:B------:R-:W-:Y:S01]  /*5140*/  LOP3.LUT R3, R5.reuse, 0xe0, RZ, 0xc0, !PT ;  /* 0x000000e005037812 */ /* 0x040fe200078ec0ff */
[----:B------:R-:W-:Y:S01]  /*5150*/  IMAD.SHL.U32 R62, R76, 0x10, RZ ;  /* 0x000000104c3e7824 */ /* 0x000fe200078e00ff */
[----:B------:R-:W-:Y:S01]  /*5160*/  LOP3.LUT R5, R5, 0x100, RZ, 0xc0, !PT ;  /* 0x0000010005057812 */ /* 0x000fe200078ec0ff */
[----:B------:R-:W-:Y:S01]  /*5170*/  IMAD.MOV.U32 R75, RZ, RZ, 0x10 ;  /* 0x00000010ff4b7424 */ /* 0x000fe200078e00ff */
[----:B------:R-:W-:Y:S01]  /*5180*/  LOP3.LUT R2, R3, 0x1c, R2, 0xf8, !PT ;  /* 0x0000001c03027812 */ /* 0x000fe200078ef802 */
[----:B------:R-:W-:Y:S01]  /*5190*/  IMAD.MOV.U32 R74, RZ, RZ, 0x20 ;  /* 0x00000020ff4a7424 */ /* 0x000fe200078e00ff */
[----:B------:R-:W-:Y:S01]  /*51a0*/  SHF.R.U32.HI R3, RZ, 0x2, R76 ;  /* 0x00000002ff037819 */ /* 0x000fe2000001164c */
[----:B------:R-:W3:Y:S01]  /*51b0*/  LDC.64 R42, c[0x0][0x8a8] ;  /* 0x00022a00ff2a7b82 */ /* 0x000ee20000000a00 */
[----:B------:R-:W-:Y:S01]  /*51c0*/  LOP3.LUT R23, R23, 0x600000, RZ, 0xc0, !PT ;  /* 0x0060000017177812 */ /* 0x000fe200078ec0ff */
[----:B------:R-:W-:Y:S01]  /*51d0*/  IMAD.MOV.U32 R73, RZ, RZ, 0x1 ;  /* 0x00000001ff497424 */ /* 0x000fe200078e00ff */
[----:B------:R-:W-:Y:S01]  /*51e0*/  LOP3.LUT R62, R5, 0x600, R62, 0xf8, !PT ;  /* 0x00000600053e7812 */ /* 0x000fe200078ef83e */
[----:B------:R-:W-:Y:S01]  /*51f0*/  IMAD.MOV.U32 R22, RZ, RZ, RZ ;  /* 0x000000ffff167224 */ /* 0x000fe200078e00ff */
[----:B------:R-:W-:Y:S01]  /*5200*/  LOP3.LUT R3, R2, 0x4, R3, 0x78, !PT ;  /* 0x0000000402037812 */ /* 0x000fe200078e7803 */
[----:B------:R-:W-:Y:S01]  /*5210*/  IMAD.MOV.U32 R72, RZ, RZ, RZ ;  /* 0x000000ffff487224 */ /* 0x000fe200078e00ff */
[----:B------:R-:W-:Y:S01]  /*5220*/  LOP3.LUT R76, R76, 0x60, RZ, 0xc0, !PT ;  /* 0x000000604c4c7812 */ /* 0x000fe200078ec0ff */
[----:B-1----:R-:W-:Y:S01]  /*5230*/  ULEA UR44, UR4, UR44, 0x18 ;  /* 0x0000002c042c7291 */ /* 0x002fe2000f8ec0ff */
[----:B------:R-:W-:Y:S01]  /*5240*/  LOP3.LUT R62, R62, R3, RZ, 0xfc, !PT ;  /* 0x000000033e3e7212 */ /* 0x000fe200078efcff */
[----:B------:R-:W1:Y:S01]  /*5250*/  LDCU UR59, c[0x0][0x370] ;  /* 0x00006e00ff3b77ac */ /* 0x000e620008000800 */
[----:B------:R-:W-:-:S02]  /*5260*/  SEL R75, R75, 0xfffffff0, !P2 ;  /* 0xfffffff04b4b7807 */ /* 0x000fc40005000000 */
[----:B------:R-:W-:Y:S01]  /*5270*/  SEL R74, R74, 0xffffffe0, !P1 ;  /* 0xffffffe04a4a7807 */ /* 0x000fe20004800000 */
[----:B------:R-:W-:Y:S01]  /*5280*/  UIADD3 UR4, UPT, UPT, UR44, 0x400, URZ ;  /* 0x000004002c047890 */ /* 0x000fe2000fffe0ff */
[----:B------:R-:W4:Y:S02]  /*5290*/  LDCU UR43, c[0x0][0xb0c] ;  /* 0x00016180ff2b77ac */ /* 0x000f240008000800 */
[----:B------:R-:W1:Y:S03]  /*52a0*/  LDS R0, [UR44+0x140] ;  /* 0x0001402cff007984 */ /* 0x000e660008000800 */
[----:B------:R-:W-:Y:S01]  /*52b0*/  IMAD.U32 R68, RZ, RZ, UR4 ;  /* 0x00000004ff447e24 */ /* 0x000fe2000f8e00ff */
[----:B------:R-:W1:Y:S01]  /*52c0*/  LDCU UR39, c[0x0][0xb30] ;  /* 0x00016600ff2777ac */ /* 0x000e620008000800 */
[----:B------:R-:W1:Y:S01]  /*52d0*/  LDCU.64 UR56, c[0x0][0x888] ;  /* 0x00011100ff3877ac */ /* 0x000e620008000a00 */
[----:B------:R-:W1:Y:S01]  /*52e0*/  LDCU.64 UR40, c[0x0][0xb28] ;  /* 0x00016500ff2877ac */ /* 0x000e620008000a00 */
[----:B------:R-:W1:Y:S01]  /*52f0*/  LDCU.64 UR62, c[0x0][0x890] ;  /* 0x00011200ff3e77ac */ /* 0x000e620008000a00 */
[----:B------:R-:W1:Y:S01]  /*5300*/  LDCU.128 UR52, c[0x0][0xb10] ;  /* 0x00016200ff3477ac */ /* 0x000e620008000c00 */
[----:B------:R-:W1:Y:S01]  /*5310*/  LDCU UR58, c[0x0][0x374] ;  /* 0x00006e80ff3a77ac */ /* 0x000e620008000800 */
[----:B------:R-:W-:Y:S01]  /*5320*/  UMOV UR47, URZ ;  /* 0x000000ff002f7c82 */ /* 0x000fe20008000000 */
[----:B------:R-:W-:Y:S01]  /*5330*/  UMOV UR46, URZ ;  /* 0x000000ff002e7c82 */ /* 0x000fe20008000000 */
[----:B-1234-:R-:W-:-:S07]  /*5340*/  IMAD.IADD R23, R0, 0x1, R23 ;  /* 0x0000000100177824 */ /* 0x01efce00078e0217 */
.L_x_133:
[C---:B------:R-:W-:Y:S02]  /*5350*/  LEA R3, R70.reuse, UR44, 0x3 ;  /* 0x0000002c46037c11 */ /* 0x040fe4000f8e18ff */
[----:B------:R-:W-:Y:S02]  /*5360*/  SHF.L.U32 R0, R71, 0x1f, RZ ;  /* 0x0000001f47007819 */ /* 0x000fe400000006ff */
[----:B-1----:R-:W-:Y:S02]  /*5370*/  LEA R5, R70, UR44, 0x4 ;  /* 0x0000002c46057c11 */ /* 0x002fe4000f8e20ff */
[----:B------:R-:W1:Y:S02]  /*5380*/  SYNCS.PHASECHK.TRANS64.TRYWAIT P0, [R3+URZ+0x90], R0 ;  /* 0x00009000030075a7 */ /* 0x000e6400080011ff */
[----:B-1----:R-:W-:Y:S05]  /*5390*/  @!P0 BRA `(.L_x_90) ;  /* 0x0000004000308947 */ /* 0x002fea0003800000 */
.L_x_181:
[----:B------:R-:W2:Y:S01]  /*53a0*/  LDS.128 R4, [R5+0x120] ;  /* 0x0001200005047984 */ /* 0x000ea20000000c00 */
[----:B------:R-:W-:Y:S01]  /*53b0*/  UISETP.GE.AND UP0, UPT, UR42, 0x1, UPT ;  /* 0x000000012a00788c */ /* 0x000fe2000bf06270 */
[----:B------:R-:W-:Y:S01]  /*53c0*/  @!PT LDS RZ, [RZ] ;  /* 0x00000000fffff984 */ /* 0x000fe20000000800 */
[----:B------:R-:W-:Y:S01]  /*53d0*/  @!PT LDS RZ, [RZ] ;  /* 0x00000000fffff984 */ /* 0x000fe20000000800 */
[----:B------:R-:W-:Y:S01]  /*53e0*/  @!PT LDS RZ, [RZ] ;  /* 0x00000000fffff984 */ /* 0x000fe20000000800 */
[----:B------:R-:W-:Y:S01]  /*53f0*/  @!PT LDS RZ, [RZ] ;  /* 0x00000000fffff984 */ /* 0x000fe20000000800 */
[----:B------:R3:W-:Y:S06]  /*5400*/  MEMBAR.ALL.CTA ;  /* 0x0000000000007992 */ /* 0x0007ec0000008000 */
[----:B---3--:R-:W3:Y:S01]  /*5410*/  FENCE.VIEW.ASYNC.S ;  /* 0x00000000000073c6 */ /* 0x008ee20000000000 */
[----:B--2---:R-:W-:Y:S11]  /*5420*/  LOP3.LUT P0, RZ, R6, 0x1, RZ, 0xc0, !PT ;  /* 0x0000000106ff7812 */ /* 0x004ff6000780c0ff */
[----:B------:R-:W-:Y:S02]  /*5430*/  @!UPT UIADD3 URZ, UPT, UPT, URZ, URZ, URZ ;  /* 0x000000fffffff290 */ /* 0x000fe4000fffe0ff */
[----:B---3--:R-:W-:Y:S01]  /*5440*/  VOTEU.ANY UP1, P0 ;  /* 0x0000000000ff7886 */ /* 0x008fe20000020100 */
[----:B------:R-:W-:Y:S01]  /*5450*/  PLOP3.LUT P0, PT, PT, PT, UP1, 0x80, 0x8 ;  /* 0x000000000008781c */ /* 0x000fe20003f0f018 */
[----:B------:R-:W-:Y:S11]  /*5460*/  UP2UR UR61, UPR, URZ, 0x2 ;  /* 0x00000002ff3d7883 */ /* 0x000ff60008000000 */
[----:B------:R-:W-:Y:S01]  /*5470*/  @!UPT UIADD3 URZ, UPT, UPT, URZ, URZ, URZ ;  /* 0x000000fffffff290 */ /* 0x000fe2000fffe0ff */
[----:B-1----:R-:W-:Y:S02]  /*5480*/  @P0 SHF.R.U32.HI R0, RZ, 0x10, R5 ;  /* 0x00000010ff000819 */ /* 0x002fe40000011605 */
        /* <DEDUP_REMOVED lines=12> */
[----:B------:R-:W2:Y:S01]  /*5550*/  LDCU UR12, c[0x0][0xb20] ;  /* 0x00016400ff0c77ac */ /* 0x000ea20008000800 */
[----:B------:R-:W-:Y:S02]  /*5560*/  UIMAD.WIDE.U32 UR4, UR58, UR55, URZ ;  /* 0x000000373a0472a5 */ /* 0x000fe4000f8e00ff */
[----:B------:R-:W-:Y:S02]  /*5570*/  UIMAD.WIDE.U32 UR6, UR59, UR52, URZ ;  /* 0x000000343b0672a5 */ /* 0x000fe4000f8e00ff */
[----:B------:R-:W-:Y:S02]  /*5580*/  UISETP.NE.AND UP0, UPT, UR54, 0x1, UPT ;  /* 0x000000013600788c */ /* 0x000fe4000bf05270 */
[----:B------:R-:W-:Y:S02]  /*5590*/  UIMAD.WIDE.U32 UR8, UR37, UR55, URZ ;  /* 0x00000037250872a5 */ /* 0x000fe4000f8e00ff */
[----:B------:R-:W-:Y:S02]  /*55a0*/  UIMAD.WIDE.U32 UR10, UR38, UR52, URZ ;  /* 0x00000034260a72a5 */ /* 0x000fe4000f8e00ff */
[----:B------:R-:W-:Y:S02]  /*55b0*/  UISETP.NE.AND UP1, UPT, UR43, 0x1, UPT ;  /* 0x000000012b00788c */ /* 0x000fe4000bf25270 */
[----:B------:R-:W-:Y:S01]  /*55c0*/  UISETP.NE.AND UP2, UPT, UR42, 0x1, UPT ;  /* 0x000000012a00788c */ /* 0x000fe2000bf45270 */
[----:B------:R-:W-:Y:S02]  /*55d0*/  UMOV UR4, UR5 ;  /* 0x0000000500047c82 */ /* 0x000fe40008000000 */
[----:B--2---:R-:W-:Y:S03]  /*55e0*/  USHF.R.U32.HI UR5, URZ, UR12, UR4 ;  /* 0x0000000cff057299 */ /* 0x004fe60008011604 */
[----:B------:R-:W-:Y:S02]  /*55f0*/  UMOV UR4, UR7 ;  /* 0x0000000700047c82 */ /* 0x000fe40008000000 */
[----:B------:R-:W-:Y:S02]  /*5600*/  USHF.R.U32.HI UR7, URZ, UR53, UR4 ;  /* 0x00000035ff077299 */ /* 0x000fe40008011604 */
[----:B------:R-:W-:Y:S02]  /*5610*/  USEL UR4, UR58, UR5, !UP0 ;  /* 0x000000053a047287 */ /* 0x000fe4000c000000 */
[----:B------:R-:W-:Y:S01]  /*5620*/  USEL UR7, UR59, UR7, !UP1 ;  /* 0x000000073b077287 */ /* 0x000fe2000c800000 */
[----:B------:R-:W-:Y:S01]  /*5630*/  UMOV UR5, UR9 ;  /* 0x0000000900057c82 */ /* 0x000fe20008000000 */
[----:B------:R-:W-:Y:S02]  /*5640*/  UIMAD.WIDE.U32 UR8, UR4, UR40, URZ ;  /* 0x00000028040872a5 */ /* 0x000fe4000f8e00ff */
[----:B------:R-:W-:Y:S03]  /*5650*/  USHF.R.U32.HI UR6, URZ, UR12, UR5 ;  /* 0x0000000cff067299 */ /* 0x000fe60008011605 */
[----:B------:R-:W-:Y:S01]  /*5660*/  UMOV UR5, UR11 ;  /* 0x0000000b00057c82 */ /* 0x000fe20008000000 */
[----:B------:R-:W-:Y:S02]  /*5670*/  UIMAD.WIDE.U32 UR10, UR7, UR40, URZ ;  /* 0x00000028070a72a5 */ /* 0x000fe4000f8e00ff */
[----:B------:R-:W-:Y:S02]  /*5680*/  USHF.R.U32.HI UR12, URZ, UR53, UR5 ;  /* 0x00000035ff0c7299 */ /* 0x000fe40008011605 */
[----:B------:R-:W-:Y:S01]  /*5690*/  USEL UR6, UR37, UR6, !UP0 ;  /* 0x0000000625067287 */ /* 0x000fe2000c000000 */
[----:B------:R-:W-:Y:S02]  /*56a0*/  UMOV UR5, UR9 ;  /* 0x0000000900057c82 */ /* 0x000fe40008000000 */
[----:B------:R-:W-:Y:S01]  /*56b0*/  UMOV UR10, UR11 ;  /* 0x0000000b000a7c82 */ /* 0x000fe20008000000 */
[----:B------:R-:W-:Y:S02]  /*56c0*/  @UP2 USHF.R.U32.HI UR4, URZ, UR41, UR5 ;  /* 0x00000029ff042299 */ /* 0x000fe40008011605 */
[----:B------:R-:W-:Y:S02]  /*56d0*/  @UP2 USHF.R.U32.HI UR7, URZ, UR41, UR10 ;  /* 0x00000029ff072299 */ /* 0x000fe4000801160a */
[----:B------:R-:W-:Y:S02]  /*56e0*/  UIMAD UR4, UR42, UR4, URZ ;  /* 0x000000042a0472a4 */ /* 0x000fe4000f8e02ff */
[----:B------:R-:W-:Y:S02]  /*56f0*/  UIMAD.WIDE.U32 UR10, UR6, UR40, URZ ;  /* 0x00000028060a72a5 */ /* 0x000fe4000f8e00ff */
[----:B------:R-:W-:Y:S02]  /*5700*/  USEL UR5, UR38, UR12, !UP1 ;  /* 0x0000000c26057287 */ /* 0x000fe4000c800000 */
[----:B------:R-:W-:Y:S02]  /*5710*/  UIMAD UR8, UR42, UR7, URZ ;  /* 0x000000072a0872a4 */ /* 0x000fe4000f8e02ff */
[----:B------:R-:W-:Y:S03]  /*5720*/  UISETP.GE.AND UP0, UPT, UR6, UR4, UPT ;  /* 0x000000040600728c */ /* 0x000fe6000bf06270 */
[----:B------:R-:W-:Y:S01]  /*5730*/  UMOV UR4, UR11 ;  /* 0x0000000b00047c82 */ /* 0x000fe20008000000 */
[----:B------:R-:W-:Y:S02]  /*5740*/  UISETP.GE.OR UP0, UPT, UR5, UR8, UP0 ;  /* 0x000000080500728c */ /* 0x000fe40008706670 */
[----:B------:R-:W-:Y:S02]  /*5750*/  USHF.R.U32.HI UR4, URZ, UR41, UR4 ;  /* 0x00000029ff047299 */ /* 0x000fe40008011604 */
[----:B------:R-:W-:Y:S02]  /*5760*/  UIMAD.WIDE.U32 UR8, UR5, UR40, URZ ;  /* 0x00000028050872a5 */ /* 0x000fe4000f8e00ff */
[----:B------:R-:W-:Y:S02]  /*5770*/  USEL UR11, UR6, UR4, !UP2 ;  /* 0x00000004060b7287 */ /* 0x000fe4000d000000 */
[----:B------:R-:W-:Y:S02]  /*5780*/  UIADD3 UR8, UPT, UPT, -UR5, URZ, URZ ;  /* 0x000000ff05087290 */ /* 0x000fe4000fffe1ff */
[----:B------:R-:W-:Y:S01]  /*5790*/  UIADD3 UR10, UPT, UPT, -UR11, URZ, URZ ;  /* 0x000000ff0b0a7290 */ /* 0x000fe2000fffe1ff */
[----:B------:R-:W-:Y:S01]  /*57a0*/  @!UP0 UMOV UR4, UR9 ;  /* 0x0000000900048c82 */ /* 0x000fe20008000000 */
[----:B------:R-:W-:Y:S02]  /*57b0*/  UIADD3 UR9, UPT, UPT, -UR6, URZ, URZ ;  /* 0x000000ff06097290 */ /* 0x000fe4000fffe1ff */
[----:B------:R-:W-:Y:S02]  /*57c0*/  @!UP0 USHF.R.U32.HI UR4, URZ, UR41, UR4 ;  /* 0x00000029ff048299 */ /* 0x000fe40008011604 */
[----:B------:R-:W-:Y:S02]  /*57d0*/  UIMAD UR10, UR42, UR10, UR6 ;  /* 0x0000000a2a0a72a4 */ /* 0x000fe4000f8e0206 */
[----:B------:R-:W-:Y:S04]  /*57e0*/  @!UP0 USEL UR4, UR5, UR4, !UP2 ;  /* 0x0000000405048287 */ /* 0x000fe8000d000000 */
[----:B------:R-:W-:Y:S02]  /*57f0*/  @!UP0 UIMAD UR10, UR7, UR10, UR4 ;  /* 0x0000000a070a82a4 */ /* 0x000fe4000f8e0204 */
[----:B------:R-:W-:Y:S02]  /*5800*/  @!UP0 UIADD3 UR11, UPT, UPT, UR11, -UR4, URZ ;  /* 0x800000040b0b8290 */ /* 0x000fe4000fffe0ff */
[----:B------:R-:W-:Y:S02]  /*5810*/  UIMAD UR7, UR43, UR8, UR38 ;  /* 0x000000082b0772a4 */ /* 0x000fe4000f8e0226 */
[----:B------:R-:W-:Y:S02]  /*5820*/  @!UP0 UIMAD UR6, UR11, UR42, UR5 ;  /* 0x0000002a0b0682a4 */ /* 0x000fe4000f8e0205 */
[----:B------:R-:W-:Y:S01]  /*5830*/  UIMAD UR4, UR54, UR9, UR37 ;  /* 0x00000009360472a4 */ /* 0x000fe2000f8e0225 */
[----:B------:R-:W-:Y:S02]  /*5840*/  @!UP0 UMOV UR5, UR10 ;  /* 0x0000000a00058c82 */ /* 0x000fe40008000000 */
[----:B------:R-:W-:Y:S02]  /*5850*/  UIMAD UR38, UR5, UR43, UR7 ;  /* 0x0000002b052672a4 */ /* 0x000fe4000f8e0207 */
[----:B------:R-:W-:Y:S11]  /*5860*/  UIMAD UR37, UR6, UR54, UR4 ;  /* 0x00000036062572a4 */ /* 0x000ff6000f8e0204 */
[----:B------:R-:W-:Y:S01]  /*5870*/  @!UPT UIADD3 URZ, UPT, UPT, URZ, URZ, URZ ;  /* 0x000000fffffff290 */ /* 0x000fe2000fffe0ff */
.L_x_91:
[----:B------:R-:W-:Y:S01]  /*5880*/  UISETP.NE.AND UP0, UPT, UR39, 0x1, UPT ;  /* 0x000000012700788c */ /* 0x000fe2000bf05270 */
[----:B------:R-:W-:Y:S01]  /*5890*/  LOP3.LUT P0, RZ, R68, 0x3f0, RZ, 0xc0, !PT ;  /* 0x000003f044ff7812 */ /* 0x000fe2000780c0ff */
[----:B------:R-:W-:Y:S01]  /*58a0*/  USHF.L.U32 UR50, UR30, 0x6, URZ ;  /* 0x000000061e327899 */ /* 0x000fe200080006ff */
[----:B------:R-:W-:Y:S01]  /*58b0*/  BSSY.RECONVERGENT B6, `(.L_x_92) ;  /* 0x0000034000067945 */ /* 0x000fe20003800200 */
[----:B------:R-:W-:Y:S01]  /*58c0*/  USHF.L.U32 UR49, UR31, 0x7, URZ ;  /* 0x000000071f317899 */ /* 0x000fe200080006ff */
[----:B------:R-:W-:Y:S06]  /*58d0*/  IADD3 R70, PT, PT, R70, 0x1, RZ ;  /* 0x0000000146467810 */ /* 0x000fec0007ffe0ff */
[----:B------:R-:W2:Y:S01]  /*58e0*/  @!UP0 LDCU.128 UR12, c[0x0][0xb10] ;  /* 0x00016200ff0c87ac */ /* 0x000ea20008000c00 */
[----:B------:R-:W3:Y:S01]  /*58f0*/  @!UP0 LDCU UR5, c[0x0][0xb0c] ;  /* 0x00016180ff0587ac */ /* 0x000ee20008000800 */
[----:B------:R-:W4:Y:S01]  /*5900*/  @!UP0 LDCU UR10, c[0x0][0xb20] ;  /* 0x00016400ff0a87ac */ /* 0x000f220008000800 */
[----:B--2---:R-:W-:Y:S02]  /*5910*/  UIMAD.WIDE.U32 UR8, UR38, UR12, URZ ;  /* 0x0000000c260872a5 */ /* 0x004fe4000f8e00ff */
[----:B------:R-:W-:Y:S02]  /*5920*/  UIMAD.WIDE.U32 UR6, UR37, UR15, URZ ;  /* 0x0000000f250672a5 */ /* 0x000fe4000f8e00ff */
[----:B------:R-:W-:Y:S03]  /*5930*/  @!UP0 UISETP.NE.AND UP1, UPT, UR14, 0x1, UPT ;  /* 0x000000010e00888c */ /* 0x000fe6000bf25270 */
[----:B------:R-:W-:Y:S01]  /*5940*/  @!UP0 UMOV UR4, UR9 ;  /* 0x0000000900048c82 */ /* 0x000fe20008000000 */
[----:B---3--:R-:W-:Y:S02]  /*5950*/  @!UP0 UISETP.NE.AND UP2, UPT, UR5, 0x1, UPT ;  /* 0x000000010500888c */ /* 0x008fe4000bf45270 */
[----:B------:R-:W-:Y:S01]  /*5960*/  @!UP0 USHF.R.U32.HI UR4, URZ, UR13, UR4 ;  /* 0x0000000dff048299 */ /* 0x000fe20008011604 */
[----:B------:R-:W-:Y:S02]  /*5970*/  @!UP0 UMOV UR6, UR7 ;  /* 0x0000000700068c82 */ /* 0x000fe40008000000 */
[----:B----4-:R-:W-:Y:S02]  /*5980*/  @!UP0 USHF.R.U32.HI UR6, URZ, UR10, UR6 ;  /* 0x0000000aff068299 */ /* 0x010fe40008011606 */
[----:B------:R-:W-:Y:S02]  /*5990*/  @!UP0 USEL UR7, UR38, UR4, !UP2 ;  /* 0x0000000426078287 */ /* 0x000fe4000d000000 */
[----:B------:R-:W-:Y:S04]  /*59a0*/  @!UP0 USEL UR6, UR37, UR6, !UP1 ;  /* 0x0000000625068287 */ /* 0x000fe8000c800000 */
[----:B------:R-:W-:Y:S02]  /*59b0*/  @!UP0 UIADD3 UR4, UPT, UPT, -UR7, UR6, URZ ;  /* 0x0000000607048290 */ /* 0x000fe4000fffe1ff */
[----:B------:R-:W-:Y:S02]  /*59c0*/  @!UP0 UIADD3 UR6, UPT, UPT, UR7, -UR6, URZ ;  /* 0x8000000607068290 */ /* 0x000fe4000fffe0ff */
[----:B------:R-:W-:Y:S02]  /*59d0*/  @!UP0 UIMAD UR38, UR4, UR5, UR38 ;  /* 0x00000005042682a4 */ /* 0x000fe4000f8e0226 */
[----:B------:R-:W-:Y:S01]  /*59e0*/  @!UP0 UIMAD UR37, UR6, UR14, UR37 ;  /* 0x0000000e062582a4 */ /* 0x000fe2000f8e0225 */
[----:B------:R-:W-:Y:S11]  /*59f0*/  @!P0 BRA `(.L_x_93) ;  /* 0x00000000007c8947 */ /* 0x000ff60003800000 */
[----:B------:R-:W2:Y:S01]  /*5a00*/  LDCU.64 UR8, c[0x4][0x80] ;  /* 0x01001000ff0877ac */ /* 0x000ea20008000a00 */
[----:B------:R-:W-:Y:S01]  /*5a10*/  MOV R2, 0x0 ;  /* 0x0000000000027802 */ /* 0x000fe20000000f00 */
[----:B------:R-:W-:Y:S02]  /*5a20*/  HFMA2 R12, -RZ, RZ, 0, 5.9604644775390625e-08 ;  /* 0x00000001ff0c7431 */ /* 0x000fe400000001ff */
[----:B------:R-:W-:Y:S01]  /*5a30*/  IMAD.MOV.U32 R8, RZ, RZ, 0x70 ;  /* 0x00000070ff087424 */ /* 0x000fe200078e00ff */
[----:B------:R3:W4:Y:S01]  /*5a40*/  LDC.64 R14, c[0x4][R2] ;  /* 0x01000000020e7b82 */ /* 0x0007220000000a00 */
[----:B------:R-:W1:Y:S01]  /*5a50*/  LDCU.64 UR6, c[0x4][0x88] ;  /* 0x01001100ff0677ac */ /* 0x000e620008000a00 */
[----:B------:R-:W-:Y:S01]  /*5a60*/  IMAD.MOV.U32 R13, RZ, RZ, RZ ;  /* 0x000000ffff0d7224 */ /* 0x000fe200078e00ff */
[----:B------:R-:W1:Y:S01]  /*5a70*/  LDCU.64 UR4, c[0x4][0x8] ;  /* 0x01000100ff0477ac */ /* 0x000e620008000a00 */
[----:B--2---:R-:W-:Y:S01]  /*5a80*/  MOV R5, UR9 ;  /* 0x0000000900057c02 */ /* 0x004fe20008000f00 */
[----:B------:R-:W-:Y:S01]  /*5a90*/  IMAD.U32 R4, RZ, RZ, UR8 ;  /* 0x00000008ff047e24 */ /* 0x000fe2000f8e00ff */
[----:B-1----:R-:W-:Y:S01]  /*5aa0*/  MOV R7, UR7 ;  /* 0x0000000700077c02 */ /* 0x002fe20008000f00 */
[----:B------:R-:W-:Y:S01]  /*5ab0*/  IMAD.U32 R6, RZ, RZ, UR6 ;  /* 0x00000006ff067e24 */ /* 0x000fe2000f8e00ff */
[----:B------:R-:W-:Y:S01]  /*5ac0*/  MOV R11, UR5 ;  /* 0x00000005000b7c02 */ /* 0x000fe20008000f00 */
[----:B------:R-:W-:Y:S02]  /*5ad0*/  IMAD.U32 R10, RZ, RZ, UR4 ;  /* 0x00000004ff0a7e24 */ /* 0x000fe4000f8e00ff */
[----:B------:R-:W-:Y:S07]  /*5ae0*/  LEPC R20, `(.L_x_94) ;  /* 0x000000001014794e */ /* 0x000fee0000000000 */
[----:B---345:R-:W-:Y:S05]  /*5af0*/  CALL.ABS.NOINC R14 ;  /* 0x000000000e007343 */ /* 0x038fea0003c00000 */
.L_x_94:
[----:B------:R-:W1:Y:S01]  /*5b00*/  LDCU.64 UR8, c[0x4][0x80] ;  /* 0x01001000ff0877ac */ /* 0x000e620008000a00 */
[----:B------:R-:W2:Y:S01]  /*5b10*/  LDC.64 R2, c[0x4][R2] ;  /* 0x0100000002027b82 */ /* 0x000ea20000000a00 */
[----:B------:R-:W-:Y:S02]  /*5b20*/  HFMA2 R12, -RZ, RZ, 0, 5.9604644775390625e-08 ;  /* 0x00000001ff0c7431 */ /* 0x000fe400000001ff */
[----:B------:R-:W-:Y:S02]  /*5b30*/  IMAD.MOV.U32 R8, RZ, RZ, 0x70 ;  /* 0x00000070ff087424 */ /* 0x000fe400078e00ff */
[----:B------:R-:W-:Y:S01]  /*5b40*/  IMAD.MOV.U32 R13, RZ, RZ, RZ ;  /* 0x000000ffff0d7224 */ /* 0x000fe200078e00ff */
[----:B------:R-:W3:Y:S01]  /*5b50*/  LDCU.64 UR6, c[0x4][0x88] ;  /* 0x01001100ff0677ac */ /* 0x000ee20008000a00 */
[----:B------:R-:W4:Y:S01]  /*5b60*/  LDCU.64 UR4, c[0x4][0x8] ;  /* 0x01000100ff0477ac */ /* 0x000f220008000a00 */
[----:B-1----:R-:W-:Y:S02]  /*5b70*/  MOV R4, UR8 ;  /* 0x0000000800047c02 */ /* 0x002fe40008000f00 */
[----:B------:R-:W-:Y:S02]  /*5b80*/  MOV R5, UR9 ;  /* 0x0000000900057c02 */ /* 0x000fe40008000f00 */
[----:B---3--:R-:W-:Y:S01]  /*5b90*/  MOV R7, UR7 ;  /* 0x0000000700077c02 */ /* 0x008fe20008000f00 */
[----:B------:R-:W-:Y:S01]  /*5ba0*/  IMAD.U32 R6, RZ, RZ, UR6 ;  /* 0x00000006ff067e24 */ /* 0x000fe2000f8e00ff */
[----:B----4-:R-:W-:Y:S01]  /*5bb0*/  MOV R11, UR5 ;  /* 0x00000005000b7c02 */ /* 0x010fe20008000f00 */
[----:B------:R-:W-:Y:S02]  /*5bc0*/  IMAD.U32 R10, RZ, RZ, UR4 ;  /* 0x00000004ff0a7e24 */ /* 0x000fe4000f8e00ff */
[----:B------:R-:W-:Y:S07]  /*5bd0*/  LEPC R20, `(.L_x_93) ;  /* 0x000000001014794e */ /* 0x000fee0000000000 */
[----:B--2---:R-:W-:Y:S05]  /*5be0*/  CALL.ABS.NOINC R2 ;  /* 0x0000000002007343 */ /* 0x004fea0003c00000 */
.L_x_93:
[----:B------:R-:W-:Y:S05]  /*5bf0*/  BSYNC.RECONVERGENT B6 ;  /* 0x0000000000067941 */ /* 0x000fea0003800200 */
.L_x_92:
[----:B------:R-:W-:Y:S01]  /*5c00*/  R2UR UR4, R67 ;  /* 0x00000000430472ca */ /* 0x000fe200000e0000 */
[----:B------:R-:W-:Y:S01]  /*5c10*/  UISETP.NE.U32.AND UP0, UPT, UR62, URZ, UPT ;  /* 0x000000ff3e00728c */ /* 0x000fe2000bf05070 */
[----:B------:R-:W-:Y:S02]  /*5c20*/  ISETP.NE.U32.AND P4, PT, R60, RZ, PT ;  /* 0x000000ff3c00720c */ /* 0x000fe40003f85070 */
[----:B------:R-:W-:Y:S01]  /*5c30*/  ISETP.NE.U32.AND P2, PT, RZ, UR56, PT ;  /* 0x00000038ff007c0c */ /* 0x000fe2000bf45070 */
[----:B------:R-:W-:Y:S01]  /*5c40*/  UISETP.NE.AND.EX UP1, UPT, UR63, URZ, UPT, UP0 ;  /* 0x000000ff3f00728c */ /* 0x000fe2000bf25300 */
[----:B------:R-:W-:Y:S01]  /*5c50*/  ISETP.NE.AND.EX P4, PT, R61, RZ, PT, P4 ;  /* 0x000000ff3d00720c */ /* 0x000fe20003f85340 */
[----:B------:R-:W-:Y:S01]  /*5c60*/  UPLOP3.LUT UP0, UPT, UPT, UPT, UPT, 0x40, 0x4 ;  /* 0x000000000004789c */ /* 0x000fe20003f0e870 */
[----:B------:R-:W-:Y:S05]  /*5c70*/  ISETP.NE.AND.EX P2, PT, RZ, UR57, PT, P2 ;  /* 0x00000039ff007c0c */ /* 0x000fea000bf45320 */
[----:B------:R-:W-:Y:S06]  /*5c80*/  UISETP.NE.AND UP2, UPT, UR4, URZ, UPT ;  /* 0x000000ff0400728c */ /* 0x000fec000bf45270 */
[----:B------:R-:W-:Y:S05]  /*5c90*/  PLOP3.LUT P1, PT, PT, PT, UP2, 0x80, 0x8 ;  /* 0x000000000008781c */ /* 0x000fea0003f2f028 */
[----:B------:R-:W-:Y:S06]  /*5ca0*/  @UP2 UPLOP3.LUT UP0, UPT, UPT, UPT, UP1, 0x80, 0x8 ;  /* 0x000000000008289c */ /* 0x000fec0003f0f010 */
[----:B------:R-:W-:Y:S01]  /*5cb0*/  PLOP3.LUT P0, PT, PT, PT, UP0, 0x80, 0x8 ;  /* 0x000000000008781c */ /* 0x000fe20003f0f008 */
[----:B------:R-:W-:Y:S01]  /*5cc0*/  @!UPT UIADD3 URZ, UPT, UPT, URZ, URZ, URZ ;  /* 0x000000fffffff290 */ /* 0x000fe2000fffe0ff */
[----:B------:R-:W-:Y:S11]  /*5cd0*/  BRA.U !UP1, `(.L_x_95) ;  /* 0x00000001093c7547 */ /* 0x000ff6000b800000 */
[----:B------:R-:W-:Y:S01]  /*5ce0*/  UISETP.NE.U32.AND UP0, UPT, UR56, URZ, UPT ;  /* 0x000000ff3800728c */ /* 0x000fe2000bf05070 */
[----:B-1----:R-:W-:Y:S01]  /*5cf0*/  HFMA2 R0, -RZ, RZ, 0, 5.9604644775390625e-08 ;  /* 0x00000001ff007431 */ /* 0x002fe200000001ff */
[----:B------:R-:W1:Y:S01]  /*5d00*/  LDCU.64 UR8, c[0x0][0x358] ;  /* 0x00006b00ff0877ac */ /* 0x000e620008000a00 */
[----:B------:R-:W-:Y:S01]  /*5d10*/  IMAD.MOV.U32 R63, RZ, RZ, 0x1 ;  /* 0x00000001ff3f7424 */ /* 0x000fe200078e00ff */
[----:B------:R-:W-:Y:S06]  /*5d20*/  UISETP.NE.AND.EX UP0, UPT, UR57, URZ, UPT, UP0 ;  /* 0x000000ff3900728c */ /* 0x000fec000bf05300 */
        /* <DEDUP_REMOVED lines=9> */
[----:B--23--:R-:W-:Y:S02]  /*5dc0*/  @!P3 IMAD.U32 R27, RZ, RZ, UR4 ;  /* 0x00000004ff1bbe24 */ /* 0x00cfe4000f8e00ff */
.L_x_95:
[----:B------:R-:W-:Y:S05]  /*5dd0*/  @!P4 BRA `(.L_x_96) ;  /* 0x000000000024c947 */ /* 0x000fea0003800000 */
[----:B------:R-:W-:Y:S01]  /*5de0*/  ISETP.NE.U32.AND P3, PT, R42, RZ, PT ;  /* 0x000000ff2a00720c */ /* 0x000fe20003f65070 */
[----:B------:R-:W2:Y:S03]  /*5df0*/  LDCU.64 UR4, c[0x0][0x358] ;  /* 0x00006b00ff0477ac */ /* 0x000ea60008000a00 */
[----:B------:R-:W-:Y:S11]  /*5e00*/  ISETP.NE.AND.EX P3, PT, R43, RZ, PT, P3 ;  /* 0x000000ff2b00720c */ /* 0x000ff60003f65330 */
[----:B------:R-:W-:Y:S02]  /*5e10*/  @!UPT UIADD3 URZ, UPT, UPT, URZ, URZ, URZ ;  /* 0x000000fffffff290 */ /* 0x000fe4000fffe0ff */
[----:B------:R-:W3:Y:S01]  /*5e20*/  @P3 LDC.64 R2, c[0x0][0x8a8] ;  /* 0x00022a00ff023b82 */ /* 0x000ee20000000a00 */
[----:B-1----:R-:W-:Y:S04]  /*5e30*/  @P3 IMAD R0, R60, UR36, RZ ;  /* 0x000000243c003c24 */ /* 0x002fe8000f8e02ff */
[----:B---3--:R-:W-:Y:S05]  /*5e40*/  @P3 IMAD.WIDE R2, R0, 0x4, R2 ;  /* 0x0000000400023825 */ /* 0x008fea00078e0202 */
[----:B--2--5:R2:W5:Y:S02]  /*5e50*/  @P3 LDG.E R24, desc[UR4][R2.64] ;  /* 0x0000000402183981 */ /* 0x024564000c1e1900 */
[----:B--2---:R-:W3:Y:S02]  /*5e60*/  @!P3 LDC R24, c[0x0][0x8a0] ;  /* 0x00022800ff18bb82 */ /* 0x004ee40000000800 */
.L_x_96:
[----:B-----5:R-:W-:Y:S01]  /*5e70*/  FSETP.NEU.AND P3, PT, R27, RZ, PT ;  /* 0x000000ff1b00720b */ /* 0x020fe20003f6d000 */
[----:B------:R-:W-:Y:S01]  /*5e80*/  IMAD.SHL.U32 R84, R62, 0x4, RZ ;  /* 0x000000043e547824 */ /* 0x000fe200078e00ff */
[----:B------:R-:W-:Y:S01]  /*5e90*/  SEL R5, RZ, 0xffffffff, P2 ;  /* 0xffffffffff057807 */ /* 0x000fe20001000000 */
[----:B------:R-:W-:Y:S01]  /*5ea0*/  BSSY B1, `(.L_x_97) ;  /* 0x0000044000017945 */ /* 0x000fe20003800000 */
[----:B------:R-:W-:Y:S01]  /*5eb0*/  @P1 LOP3.LUT P2, RZ, R63, 0xff, RZ, 0xc0, !PT ;  /* 0x000000ff3fff1812 */ /* 0x000fe2000784c0ff */
[----:B------:R-:W-:Y:S01]  /*5ec0*/  VIADD R79, R84, UR44 ;  /* 0x0000002c544f7c36 */ /* 0x000fe20008000000 */
[----:B------:R-:W-:Y:S01]  /*5ed0*/  @P1 SEL R2, RZ, 0xffffffff, P3 ;  /* 0xffffffffff021807 */ /* 0x000fe20001800000 */
[----:B------:R-:W-:Y:S01]  /*5ee0*/  IMAD.MOV.U32 R85, RZ, RZ, 0x1 ;  /* 0x00000001ff557424 */ /* 0x000fe200078e00ff */
[----:B------:R-:W-:Y:S01]  /*5ef0*/  LOP3.LUT R73, R73, 0x1, RZ, 0x3c, !PT ;  /* 0x0000000149497812 */ /* 0x000fe200078e3cff */
[----:B------:R-:W-:Y:S01]  /*5f00*/  IMAD.MOV.U32 R83, RZ, RZ, RZ ;  /* 0x000000ffff537224 */ /* 0x000fe200078e00ff */
[----:B------:R-:W-:Y:S02]  /*5f10*/  @P0 SEL R2, R5, R2, !P2 ;  /* 0x0000000205020207 */ /* 0x000fe40005000000 */
[----:B------:R-:W-:Y:S02]  /*5f20*/  CS2R R46, SRZ ;  /* 0x00000000002e7805 */ /* 0x000fe4000001ff00 */
[----:B------:R-:W-:Y:S02]  /*5f30*/  LEA R80, R22, UR44, 0x3 ;  /* 0x0000002c16507c11 */ /* 0x000fe4000f8e18ff */
[----:B------:R-:W-:Y:S02]  /*5f40*/  CS2R R44, SRZ ;  /* 0x00000000002c7805 */ /* 0x000fe4000001ff00 */
[----:B------:R-:W-:Y:S02]  /*5f50*/  @P1 LOP3.LUT R2, R2, 0x1, RZ, 0xc0, !PT ;  /* 0x0000000102021812 */ /* 0x000fe400078ec0ff */
[----:B------:R-:W-:Y:S02]  /*5f60*/  CS2R R50, SRZ ;  /* 0x0000000000327805 */ /* 0x000fe4000001ff00 */
[----:B------:R-:W-:Y:S02]  /*5f70*/  SHF.L.U32 R3, R72, 0x1f, RZ ;  /* 0x0000001f48037819 */ /* 0x000fe400000006ff */
[----:B------:R-:W-:Y:S02]  /*5f80*/  CS2R R48, SRZ ;  /* 0x0000000000307805 */ /* 0x000fe4000001ff00 */
[----:B------:R-:W-:Y:S02]  /*5f90*/  ISETP.NE.U32.OR P6, PT, R2, 0x1, !P1 ;  /* 0x000000010200780c */ /* 0x000fe40004fc5470 */
[----:B------:R-:W-:Y:S02]  /*5fa0*/  CS2R R54, SRZ ;  /* 0x0000000000367805 */ /* 0x000fe4000001ff00 */
[----:B------:R-:W-:Y:S02]  /*5fb0*/  PLOP3.LUT P2, PT, PT, PT, UP1, 0x80, 0x8 ;  /* 0x000000000008781c */ /* 0x000fe40003f4f018 */
[----:B------:R-:W-:Y:S02]  /*5fc0*/  CS2R R52, SRZ ;  /* 0x0000000000347805 */ /* 0x000fe4000001ff00 */
[----:B------:R-:W-:Y:S02]  /*5fd0*/  LEA.HI R25, R22, R22, RZ, 0x1 ;  /* 0x0000001616197211 */ /* 0x000fe400078f08ff */
[----:B------:R-:W-:Y:S02]  /*5fe0*/  CS2R R58, SRZ ;  /* 0x00000000003a7805 */ /* 0x000fe4000001ff00 */
[----:B------:R-:W-:Y:S02]  /*5ff0*/  LOP3.LUT P4, R69, R63, 0xff, RZ, 0xc0, !PT ;  /* 0x000000ff3f457812 */ /* 0x000fe4000788c0ff */
[----:B------:R-:W-:Y:S02]  /*6000*/  CS2R R56, SRZ ;  /* 0x0000000000387805 */ /* 0x000fe4000001ff00 */
[----:B------:R-:W-:Y:S01]  /*6010*/  SEL R2, RZ, 0xffffffff, P3 ;  /* 0xffffffffff027807 */ /* 0x000fe20001800000 */
[C---:B-1----:R-:W-:Y:S01]  /*6020*/  IMAD.SHL.U32 R0, R25.reuse, 0x40, RZ ;  /* 0x0000004019007824 */ /* 0x042fe200078e00ff */
[----:B------:R-:W-:Y:S01]  /*6030*/  LOP3.LUT R25, R25, 0xffe, RZ, 0xc0, !PT ;  /* 0x00000ffe19197812 */ /* 0x000fe200078ec0ff */
[----:B------:R-:W-:Y:S01]  /*6040*/  VIADD R81, R79, 0x400 ;  /* 0x000004004f517836 */ /* 0x000fe20000000000 */
[----:B------:R-:W-:Y:S01]  /*6050*/  P2R R77, PR, RZ, 0x40 ;  /* 0x00000040ff4d7803 */ /* 0x000fe20000000000 */
[----:B------:R-:W-:Y:S01]  /*6060*/  IMAD.IADD R78, R74, 0x1, R79 ;  /* 0x000000014a4e7824 */ /* 0x000fe200078e024f */
[----:B------:R-:W-:Y:S01]  /*6070*/  @P6 SHF.L.U32 R4, R73, 0x1f, RZ ;  /* 0x0000001f49046819 */ /* 0x000fe200000006ff */
[----:B------:R-:W-:Y:S01]  /*6080*/  IMAD.IADD R25, R22, 0x1, -R25 ;  /* 0x0000000116197824 */ /* 0x000fe200078e0a19 */
[----:B------:R-:W-:Y:S02]  /*6090*/  @P2 SEL R2, R5, R2, !P4 ;  /* 0x0000000205022207 */ /* 0x000fe40006000000 */
[----:B------:R-:W1:Y:S01]  /*60a0*/  @P6 SYNCS.PHASECHK.TRANS64.TRYWAIT P1, [UR44+0x40], R4 ;  /* 0x00004004ff0065a7 */ /* 0x000e62000802112c */
[----:B------:R-:W-:Y:S02]  /*60b0*/  LOP3.LUT R0, R0, 0xffffff80, RZ, 0xc0, !PT ;  /* 0xffffff8000007812 */ /* 0x000fe400078ec0ff */
[----:B------:R-:W-:Y:S03]  /*60c0*/  LOP3.LUT R2, R2, 0x1, RZ, 0xc0, !PT ;  /* 0x0000000102027812 */ /* 0x000fe600078ec0ff */
[----:B------:R-:W-:Y:S01]  /*60d0*/  IMAD.IADD R0, R23, 0x1, R0 ;  /* 0x0000000117007824 */ /* 0x000fe200078e0200 */
[----:B------:R-:W-:Y:S03]  /*60e0*/  ISETP.NE.U32.AND P5, PT, R2, 0x1, PT ;  /* 0x000000010200780c */ /* 0x000fe60003fa5070 */
[----:B------:R-:W-:Y:S01]  /*60f0*/  IMAD R25, R25, 0x100000, R0 ;  /* 0x0010000019197824 */ /* 0x000fe200078e0200 */
[----:B------:R-:W-:Y:S01]  /*6100*/  P2R R86, PR, RZ, 0x20 ;  /* 0x00000020ff567803 */ /* 0x000fe20000000000 */
[----:B------:R2:W4:Y:S01]  /*6110*/  SYNCS.PHASECHK.TRANS64.TRYWAIT P0, [R80+URZ+0xb0], R3 ;  /* 0x0000b003500075a7 */ /* 0x00052200080011ff */
[----:B-1----:R-:W-:Y:S01]  /*6120*/  @P6 SEL R85, RZ, 0x1, !P1 ;  /* 0x00000001ff556807 */ /* 0x002fe20004800000 */
[----:B--2---:R-:W-:Y:S06]  /*6130*/  @!P6 BRA `(.L_x_98) ;  /* 0x000000000068e947 */ /* 0x004fec0003800000 */
[----:B------:R-:W-:Y:S01]  /*6140*/  @P5 IMAD R5, R75, 0x4, R81 ;  /* 0x000000044b055824 */ /* 0x000fe200078e0251 */
[----:B------:R-:W-:Y:S01]  /*6150*/  ISETP.NE.AND P1, PT, R85, RZ, PT ;  /* 0x000000ff5500720c */ /* 0x000fe20003f25270 */
[----:B------:R-:W-:Y:S01]  /*6160*/  @P5 IMAD R2, R75, 0x4, R79 ;  /* 0x000000044b025824 */ /* 0x000fe200078e024f */
[----:B------:R-:W-:Y:S01]  /*6170*/  BSSY B0, `(.L_x_99) ;  /* 0x000000e000007945 */ /* 0x000fe20003800000 */
[----:B------:R-:W-:Y:S01]  /*6180*/  IMAD.MOV.U32 R46, RZ, RZ, RZ ;  /* 0x000000ffff2e7224 */ /* 0x000fe200078e00ff */
[----:B------:R-:W-:Y:S01]  /*6190*/  CS2R R50, SRZ ;  /* 0x0000000000327805 */ /* 0x000fe2000001ff00 */
[----:B------:R-:W-:Y:S01]  /*61a0*/  @P5 IMAD.IADD R4, R74, 0x1, R5 ;  /* 0x000000014a045824 */ /* 0x000fe200078e0205 */
[----:B------:R-:W-:Y:S02]  /*61b0*/  CS2R R48, SRZ ;  /* 0x0000000000307805 */ /* 0x000fe4000001ff00 */
[----:B------:R-:W-:Y:S02]  /*61c0*/  CS2R R44, SRZ ;  /* 0x00000000002c7805 */ /* 0x000fe4000001ff00 */
[----:B------:R-:W-:Y:S02]  /*61d0*/  CS2R R58, SRZ ;  /* 0x00000000003a7805 */ /* 0x000fe4000001ff00 */
[----:B------:R-:W-:Y:S02]  /*61e0*/  CS2R R56, SRZ ;  /* 0x0000000000387805 */ /* 0x000fe4000001ff00 */
[----:B------:R-:W-:Y:S02]  /*61f0*/  CS2R R54, SRZ ;  /* 0x0000000000367805 */ /* 0x000fe4000001ff00 */
[----:B------:R-:W-:Y:S01]  /*6200*/  CS2R R52, SRZ ;  /* 0x0000000000347805 */ /* 0x000fe2000001ff00 */
[----:B------:R-:W-:Y:S06]  /*6210*/  @P1 BRA `(.L_x_100) ;  /* 0x00000000000c1947 */ /* 0x000fec0003800000 */
[----:B------:R-:W-:Y:S04]  /*6220*/  SHF.L.U32 R5, R73, 0x1f, RZ ;  /* 0x0000001f49057819 */ /* 0x000fe800000006ff */
[----:B------:R-:W1:Y:S02]  /*6230*/  SYNCS.PHASECHK.TRANS64.TRYWAIT P1, [UR44+0x40], R5 ;  /* 0x00004005ff0075a7 */ /* 0x000e64000802112c */
[----:B-1----:R-:W-:Y:S05]  /*6240*/  @!P1 BRA `(.L_x_101) ;  /* 0x0000003000989947 */ /* 0x002fea0003800000 */
.L_x_100:
[----:B------:R-:W-:Y:S05]  /*6250*/  BSYNC B0 ;  /* 0x0000000000007941 */ /* 0x000fea0003800000 */
.L_x_99:
[----:B------:R-:W-:Y:S01]  /*6260*/  ISETP.NE.AND P1, PT, R86, RZ, PT ;  /* 0x000000ff5600720c */ /* 0x000fe20003f25270 */
[----:B------:R-:W-:Y:S11]  /*6270*/  HFMA2 R83, -RZ, RZ, 0, 5.9604644775390625e-08 ;  /* 0x00000001ff537431 */ /* 0x000ff600000001ff */
[----:B------:R-:W-:Y:S01]  /*6280*/  @!UPT UIADD3 URZ, UPT, UPT, URZ, URZ, URZ ;  /* 0x000000fffffff290 */ /* 0x000fe2000fffe0ff */
[----:B------:R-:W-:Y:S05]  /*6290*/  @P1 WARPSYNC.ALL ;  /* 0x0000000000001948 */ /* 0x000fea0003800000 */
[----:B------:R2:W1:Y:S04]  /*62a0*/  @P1 LDSM.16.M88.4 R48, [R2+0x400] ;  /* 0x000400000230183b */ /* 0x0004680000000200 */
[----:B------:R2:W1:Y:S04]  /*62b0*/  @P1 LDSM.16.M88.4 R44, [R4] ;  /* 0x00000000042c183b */ /* 0x0004680000000200 */
[----:B------:R2:W1:Y:S04]  /*62c0*/  @P1 LDSM.16.M88.4 R56, [R84+UR44+0x400] ;  /* 0x0004002c5438183b */ /* 0x0004680008000200 */
[----:B------:R2:W1:Y:S02]  /*62d0*/  @P1 LDSM.16.M88.4 R52, [R78+0x400] ;  /* 0x000400004e34183b */ /* 0x0004640000000200 */
.L_x_98:
[----:B------:R-:W-:Y:S05]  /*62e0*/  BSYNC B1 ;  /* 0x0000000000017941 */ /* 0x000fea0003800000 */
.L_x_97:
[----:B-1----:R-:W-:Y:S04]  /*62f0*/  SHF.R.U32.HI R5, RZ, 0x15, R25 ;  /* 0x00000015ff057819 */ /* 0x002fe80000011619 */
[----:B------:R-:W-:Y:S01]  /*6300*/  LOP3.LUT P1, RZ, R5, 0x3, R64, 0x48, !PT ;  /* 0x0000000305ff7812 */ /* 0x000fe20007824840 */
[----:B------:R-:W-:Y:S01]  /*6310*/  @!UPT UIADD3 URZ, UPT, UPT, URZ, URZ, URZ ;  /* 0x000000fffffff290 */ /* 0x000fe2000fffe0ff */
[----:B----4-:R-:W-:Y:S11]  /*6320*/  @P0 BRA `(.L_x_102) ;  /* 0x0000000000080947 */ /* 0x010ff60003800000 */
[----:B------:R-:W1:Y:S02]  /*6330*/  SYNCS.PHASECHK.TRANS64.TRYWAIT P0, [R80+URZ+0xb0], R3 ;  /* 0x0000b003500075a7 */ /* 0x000e6400080011ff */
[----:B-1----:R-:W-:Y:S05]  /*6340*/  @!P0 BRA `(.L_x_103) ;  /* 0x0000003000708947 */ /* 0x002fea0003800000 */
.L_x_102:
[----:B------:R-:W-:Y:S05]  /*6350*/  @!P1 BRA `(.L_x_104) ;  /* 0x0000000000409947 */ /* 0x000fea0003800000 */
[----:B------:R-:W4:Y:S01]  /*6360*/  LDCU.64 UR8, c[0x4][0x70] ;  /* 0x01000e00ff0877ac */ /* 0x000f220008000a00 */
[----:B-1----:R-:W-:Y:S01]  /*6370*/  MOV R3, 0x0 ;  /* 0x0000000000037802 */ /* 0x002fe20000000f00 */
[----:B------:R-:W-:Y:S02]  /*6380*/  HFMA2 R12, -RZ, RZ, 0, 5.9604644775390625e-08 ;  /* 0x00000001ff0c7431 */ /* 0x000fe400000001ff */
[----:B------:R-:W-:Y:S02]  /*6390*/  IMAD.MOV.U32 R8, RZ, RZ, 0x192 ;  /* 0x00000192ff087424 */ /* 0x000fe400078e00ff */
[----:B------:R-:W-:Y:S01]  /*63a0*/  IMAD.MOV.U32 R13, RZ, RZ, RZ ;  /* 0x000000ffff0d7224 */ /* 0x000fe200078e00ff */
[----:B------:R-:W1:Y:S01]  /*63b0*/  LDCU.64 UR6, c[0x4][0x78] ;  /* 0x01000f00ff0677ac */ /* 0x000e620008000a00 */
[----:B--2---:R-:W2:Y:S01]  /*63c0*/  LDC.64 R2, c[0x4][R3] ;  /* 0x0100000003027b82 */ /* 0x004ea20000000a00 */
[----:B------:R-:W5:Y:S01]  /*63d0*/  LDCU.64 UR4, c[0x4][0x10] ;  /* 0x01000200ff0477ac */ /* 0x000f620008000a00 */
[----:B----4-:R-:W-:Y:S01]  /*63e0*/  MOV R5, UR9 ;  /* 0x0000000900057c02 */ /* 0x010fe20008000f00 */
[----:B------:R-:W-:Y:S01]  /*63f0*/  IMAD.U32 R4, RZ, RZ, UR8 ;  /* 0x00000008ff047e24 */ /* 0x000fe2000f8e00ff */
[----:B-1----:R-:W-:Y:S01]  /*6400*/  MOV R7, UR7 ;  /* 0x0000000700077c02 */ /* 0x002fe20008000f00 */
[----:B------:R-:W-:Y:S01]  /*6410*/  IMAD.U32 R6, RZ, RZ, UR6 ;  /* 0x00000006ff067e24 */ /* 0x000fe2000f8e00ff */
[----:B-----5:R-:W-:Y:S01]  /*6420*/  MOV R11, UR5 ;  /* 0x00000005000b7c02 */ /* 0x020fe20008000f00 */
[----:B------:R-:W-:Y:S02]  /*6430*/  IMAD.U32 R10, RZ, RZ, UR4 ;  /* 0x00000004ff0a7e24 */ /* 0x000fe4000f8e00ff */
[----:B------:R-:W-:Y:S07]  /*6440*/  LEPC R20, `(.L_x_104) ;  /* 0x000000001014794e */ /* 0x000fee0000000000 */
[----:B--23--:R-:W-:Y:S05]  /*6450*/  CALL.ABS.NOINC R2 ;  /* 0x0000000002007343 */ /* 0x00cfea0003c00000 */
.L_x_104:
[----:B------:R-:W-:Y:S01]  /*6460*/  LOP3.LUT R20, R56, 0xffffe000, RZ, 0xc0, !PT ;  /* 0xffffe00038147812 */ /* 0x000fe200078ec0ff */
[----:B------:R-:W-:Y:S05]  /*6470*/  WARPSYNC.ALL ;  /* 0x0000000000007948 */ /* 0x000fea0003800000 */
[----:B------:R-:W-:Y:S01]  /*6480*/  R2UR UR4, R25 ;  /* 0x00000000190472ca */ /* 0x000fe200000e0000 */
[----:B------:R-:W-:Y:S01]  /*6490*/  IMAD.SHL.U32 R88, R75, 0x4, RZ ;  /* 0x000000044b587824 */ /* 0x000fe200078e00ff */
[----:B------:R-:W-:Y:S01]  /*64a0*/  LOP3.LUT R21, R57, 0xffffe000, RZ, 0xc0, !PT ;  /* 0xffffe00039157812 */ /* 0x000fe200078ec0ff */
[----:B------:R-:W-:Y:S01]  /*64b0*/  BSSY.RECONVERGENT B0, `(.L_x_105) ;  /* 0x0000059000007945 */ /* 0x000fe20003800200 */
[----:B------:R-:W-:Y:S02]  /*64c0*/  LOP3.LUT R26, R59, 0xffffe000, RZ, 0xc0, !PT ;  /* 0xffffe0003b1a7812 */ /* 0x000fe400078ec0ff */
[----:B------:R-:W-:Y:S02]  /*64d0*/  LOP3.LUT R32, R53, 0xffffe000, RZ, 0xc0, !PT ;  /* 0xffffe00035207812 */ /* 0x000fe400078ec0ff */
[----:B------:R-:W-:Y:S02]  /*64e0*/  LOP3.LUT R33, R54, 0xffffe000, RZ, 0xc0, !PT ;  /* 0xffffe00036217812 */ /* 0x000fe400078ec0ff */
[----:B------:R-:W-:Y:S02]  /*64f0*/  IADD3 R81, PT, PT, R81, R88, RZ ;  /* 0x0000005851517210 */ /* 0x000fe40007ffe0ff */
[----:B------:R-:W-:Y:S01]  /*6500*/  ISETP.NE.AND P0, PT, R76, RZ, PT ;  /* 0x000000ff4c00720c */ /* 0x000fe20003f05270 */
[----:B--2---:R-:W3:Y:S02]  /*6510*/  LDTM.16dp128bit.x8 R4, tmem[UR4] ;  /* 0x00000004000479ee */ /* 0x004ee40008180000 */
[----:B------:R-:W-:Y:S02]  /*6520*/  IMAD.IADD R82, R74, 0x1, R81 ;  /* 0x000000014a527824 */ /* 0x000fe400078e0251 */
[C---:B---3--:R-:W-:Y:S01]  /*6530*/  FMUL R0, R24.reuse, R4 ;  /* 0x0000000418007220 */ /* 0x048fe20000400000 */
[C---:B------:R-:W-:Y:S01]  /*6540*/  FMUL R2, R24.reuse, R5 ;  /* 0x0000000518027220 */ /* 0x040fe20000400000 */
[C---:B-1----:R-:W-:Y:S01]  /*6550*/  FMUL R3, R24.reuse, R6 ;  /* 0x0000000618037220 */ /* 0x042fe20000400000 */
[----:B------:R-:W-:Y:S01]  /*6560*/  FMUL R7, R24, R7 ;  /* 0x0000000718077220 */ /* 0x000fe20000400000 */
[C---:B------:R-:W-:Y:S01]  /*6570*/  FFMA R28, R27.reuse, R20, R0 ;  /* 0x000000141b1c7223 */ /* 0x040fe20000000000 */
[----:B------:R-:W-:Y:S01]  /*6580*/  LOP3.LUT R20, R58, 0xffffe000, RZ, 0xc0, !PT ;  /* 0xffffe0003a147812 */ /* 0x000fe200078ec0ff */
[C---:B------:R-:W-:Y:S01]  /*6590*/  FFMA R29, R27.reuse, R21, R2 ;  /* 0x000000151b1d7223 */ /* 0x040fe20000000002 */
[----:B------:R-:W-:Y:S01]  /*65a0*/  LOP3.LUT R21, R52, 0xffffe000, RZ, 0xc0, !PT ;  /* 0xffffe00034157812 */ /* 0x000fe200078ec0ff */
[C---:B------:R-:W-:Y:S01]  /*65b0*/  FMUL R4, R24.reuse, R8 ;  /* 0x0000000818047220 */ /* 0x040fe20000400000 */
[----:B------:R-:W-:Y:S01]  /*65c0*/  F2FP.TF32.F32.PACK_B R28, R28 ;  /* 0x0000001cff1c723e */ /* 0x000fe200024050ff */
[----:B------:R-:W-:Y:S01]  /*65d0*/  FFMA R30, R27, R20, R3 ;  /* 0x000000141b1e7223 */ /* 0x000fe20000000003 */
[----:B------:R-:W-:Y:S01]  /*65e0*/  LOP3.LUT R20, R55, 0xffffe000, RZ, 0xc0, !PT ;  /* 0xffffe00037147812 */ /* 0x000fe200078ec0ff */
[C---:B------:R-:W-:Y:S01]  /*65f0*/  FMUL R5, R24.reuse, R9 ;  /* 0x0000000918057220 */ /* 0x040fe20000400000 */
[----:B------:R-:W-:Y:S01]  /*6600*/  F2FP.TF32.F32.PACK_B R29, R29 ;  /* 0x0000001dff1d723e */ /* 0x000fe200024050ff */
[C---:B------:R-:W-:Y:S01]  /*6610*/  FMUL R6, R24.reuse, R10 ;  /* 0x0000000a18067220 */ /* 0x040fe20000400000 */
[----:B------:R-:W-:Y:S01]  /*6620*/  F2FP.TF32.F32.PACK_B R30, R30 ;  /* 0x0000001eff1e723e */ /* 0x000fe200024050ff */
[----:B------:R-:W-:Y:S01]  /*6630*/  FFMA R31, R27, R26, R7 ;  /* 0x0000001a1b1f7223 */ /* 0x000fe20000000007 */
[----:B------:R-:W-:Y:S01]  /*6640*/  LOP3.LUT R26, R49, 0xffffe000, RZ, 0xc0, !PT ;  /* 0xffffe000311a7812 */ /* 0x000fe200078ec0ff */
[----:B------:R-:W-:Y:S01]  /*6650*/  FMUL R11, R24, R11 ;  /* 0x0000000b180b7220 */ /* 0x000fe20000400000 */
[C---:B------:R-:W-:Y:S01]  /*6660*/  FFMA R4, R27.reuse, R21, R4 ;  /* 0x000000151b047223 */ /* 0x040fe20000000004 */
[----:B------:R-:W-:Y:S01]  /*6670*/  LOP3.LUT R21, R48, 0xffffe000, RZ, 0xc0, !PT ;  /* 0xffffe00030157812 */ /* 0x000fe200078ec0ff */
[C---:B------:R-:W-:Y:S01]  /*6680*/  FFMA R5, R27.reuse, R32, R5 ;  /* 0x000000201b057223 */ /* 0x040fe20000000005 */
[----:B------:R-:W-:Y:S01]  /*6690*/  F2FP.TF32.F32.PACK_B R31, R31 ;  /* 0x0000001fff1f723e */ /* 0x000fe200024050ff */
        /* <DEDUP_REMOVED lines=8> */
[----:B------:R1:W-:Y:S01]  /*6720*/  STSM.16.M88.4 [R79+0x400], R28 ;  /* 0x0004001c4f007844 */ /* 0x0003e20000000200 */
[----:B------:R-:W-:Y:S01]  /*6730*/  F2FP.TF32.F32.PACK_B R6, R6 ;  /* 0x00000006ff06723e */ /* 0x000fe200024050ff */
[C---:B------:R-:W-:Y:S01]  /*6740*/  FMUL R10, R24.reuse, R14 ;  /* 0x0000000e180a7220 */ /* 0x040fe20000400000 */
[----:B------:R-:W-:Y:S01]  /*6750*/  F2FP.TF32.F32.PACK_B R7, R7 ;  /* 0x00000007ff07723e */ /* 0x000fe200024050ff */
[----:B------:R-:W-:Y:S01]  /*6760*/  FMUL R15, R24, R15 ;  /* 0x0000000f180f7220 */ /* 0x000fe20000400000 */
[C---:B------:R-:W-:Y:S01]  /*6770*/  FFMA R8, R27.reuse, R21, R8 ;  /* 0x000000151b087223 */ /* 0x040fe20000000008 */
[C---:B------:R-:W-:Y:S01]  /*6780*/  FFMA R9, R27.reuse, R26, R9 ;  /* 0x0000001a1b097223 */ /* 0x040fe20000000009 */
[C---:B------:R-:W-:Y:S01]  /*6790*/  FFMA R10, R27.reuse, R33, R10 ;  /* 0x000000211b0a7223 */ /* 0x040fe2000000000a */
[----:B------:R1:W-:Y:S01]  /*67a0*/  STSM.16.M88.4 [R78+0x400], R4 ;  /* 0x000400044e007844 */ /* 0x0003e20000000200 */
[----:B------:R-:W-:Y:S01]  /*67b0*/  LOP3.LUT R21, R44, 0xffffe000, RZ, 0xc0, !PT ;  /* 0xffffe0002c157812 */ /* 0x000fe200078ec0ff */
[----:B------:R-:W-:Y:S01]  /*67c0*/  FFMA R11, R27, R20, R15 ;  /* 0x000000141b0b7223 */ /* 0x000fe2000000000f */
[----:B------:R-:W-:Y:S01]  /*67d0*/  LOP3.LUT R20, R45, 0xffffe000, RZ, 0xc0, !PT ;  /* 0xffffe0002d147812 */ /* 0x000fe200078ec0ff */
[C---:B------:R-:W-:Y:S01]  /*67e0*/  FMUL R12, R24.reuse, R16 ;  /* 0x00000010180c7220 */ /* 0x040fe20000400000 */
[----:B------:R-:W-:Y:S01]  /*67f0*/  FMUL R13, R24, R17 ;  /* 0x00000011180d7220 */ /* 0x000fe20000400000 */
[----:B------:R-:W-:Y:S01]  /*6800*/  LOP3.LUT R33, R46, 0xffffe000, RZ, 0xc0, !PT ;  /* 0xffffe0002e217812 */ /* 0x000fe200078ec0ff */
[C---:B------:R-:W-:Y:S01]  /*6810*/  FMUL R14, R24.reuse, R18 ;  /* 0x00000012180e7220 */ /* 0x040fe20000400000 */
[----:B------:R-:W-:Y:S01]  /*6820*/  LOP3.LUT R26, R47, 0xffffe000, RZ, 0xc0, !PT ;  /* 0xffffe0002f1a7812 */ /* 0x000fe200078ec0ff */
[----:B------:R-:W-:Y:S01]  /*6830*/  FMUL R19, R24, R19 ;  /* 0x0000001318137220 */ /* 0x000fe20000400000 */
[C---:B------:R-:W-:Y:S01]  /*6840*/  FFMA R12, R27.reuse, R21, R12 ;  /* 0x000000151b0c7223 */ /* 0x040fe2000000000c */
[C---:B------:R-:W-:Y:S01]  /*6850*/  FFMA R13, R27.reuse, R20, R13 ;  /* 0x000000141b0d7223 */ /* 0x040fe2000000000d */
[C---:B------:R-:W-:Y:S01]  /*6860*/  FFMA R14, R27.reuse, R33, R14 ;  /* 0x000000211b0e7223 */ /* 0x040fe2000000000e */
[----:B------:R-:W-:Y:S01]  /*6870*/  FFMA R15, R27, R26, R19 ;  /* 0x0000001a1b0f7223 */ /* 0x000fe20000000013 */
[----:B------:R-:W-:Y:S02]  /*6880*/  F2FP.TF32.F32.PACK_B R8, R8 ;  /* 0x00000008ff08723e */ /* 0x000fe400024050ff */
[----:B------:R-:W-:Y:S02]  /*6890*/  F2FP.TF32.F32.PACK_B R9, R9 ;  /* 0x00000009ff09723e */ /* 0x000fe400024050ff */
[----:B------:R-:W-:Y:S02]  /*68a0*/  F2FP.TF32.F32.PACK_B R10, R10 ;  /* 0x0000000aff0a723e */ /* 0x000fe400024050ff */
[----:B------:R-:W-:Y:S02]  /*68b0*/  F2FP.TF32.F32.PACK_B R11, R11 ;  /* 0x0000000bff0b723e */ /* 0x000fe400024050ff */
[----:B------:R-:W-:Y:S02]  /*68c0*/  F2FP.TF32.F32.PACK_B R12, R12 ;  /* 0x0000000cff0c723e */ /* 0x000fe400024050ff */
[----:B------:R-:W-:Y:S01]  /*68d0*/  F2FP.TF32.F32.PACK_B R13, R13 ;  /* 0x0000000dff0d723e */ /* 0x000fe200024050ff */
[----:B------:R1:W-:Y:S01]  /*68e0*/  STSM.16.M88.4 [R81], R8 ;  /* 0x0000000851007844 */ /* 0x0003e20000000200 */
[----:B------:R-:W-:Y:S02]  /*68f0*/  F2FP.TF32.F32.PACK_B R14, R14 ;  /* 0x0000000eff0e723e */ /* 0x000fe400024050ff */
[----:B------:R-:W-:Y:S05]  /*6900*/  F2FP.TF32.F32.PACK_B R15, R15 ;  /* 0x0000000fff0f723e */ /* 0x000fea00024050ff */
[----:B------:R1:W-:Y:S01]  /*6910*/  STSM.16.M88.4 [R82], R12 ;  /* 0x0000000c52007844 */ /* 0x0003e20000000200 */
[----:B------:R-:W-:Y:S01]  /*6920*/  @!PT LDS RZ, [RZ] ;  /* 0x00000000fffff984 */ /* 0x000fe20000000800 */
[----:B------:R-:W-:Y:S01]  /*6930*/  @!PT LDS RZ, [RZ] ;  /* 0x00000000fffff984 */ /* 0x000fe20000000800 */
[----:B------:R-:W-:Y:S01]  /*6940*/  @!PT LDS RZ, [RZ] ;  /* 0x00000000fffff984 */ /* 0x000fe20000000800 */
[----:B------:R-:W-:Y:S01]  /*6950*/  @!PT LDS RZ, [RZ] ;  /* 0x00000000fffff984 */ /* 0x000fe20000000800 */
[----:B------:R2:W-:Y:S07]  /*6960*/  MEMBAR.ALL.CTA ;  /* 0x0000000000007992 */ /* 0x0005ee0000008000 */
[----:B--2---:R-:W2:Y:S02]  /*6970*/  FENCE.VIEW.ASYNC.S ;  /* 0x00000000000073c6 */ /* 0x004ea40000000000 */
[----:B--2---:R-:W-:Y:S06]  /*6980*/  BAR.SYNC.DEFER_BLOCKING 0x1, 0x80 ;  /* 0x0042000000007b1d */ /* 0x004fec0000010000 */
[----:B------:R-:W-:Y:S05]  /*6990*/  @P0 BRA `(.L_x_106) ;  /* 0x0000000000280947 */ /* 0x000fea0003800000 */
[----:B------:R-:W2:Y:S01]  /*69a0*/  LDCU.64 UR6, c[0x0][0x348] ;  /* 0x00006900ff0677ac */ /* 0x000ea20008000a00 */
[----:B------:R-:W-:Y:S01]  /*69b0*/  UIADD3 UR4, UPT, UPT, UR44, 0x400, URZ ;  /* 0x000004002c047890 */ /* 0x000fe2000fffe0ff */
[----:B------:R-:W-:Y:S05]  /*69c0*/  UMOV UR51, UR36 ;  /* 0x0000002400337c82 */ /* 0x000fea0008000000 */
[----:B------:R-:W-:Y:S04]  /*69d0*/  MOV R68, UR4 ;  /* 0x0000000400447c02 */ /* 0x000fe80008000f00 */
[----:B------:R-:W-:Y:S01]  /*69e0*/  R2UR UR48, R68 ;  /* 0x00000000443072ca */ /* 0x000fe200000e0000 */
[----:B--2---:R-:W-:Y:S04]  /*69f0*/  UIADD3 UR4, UP0, UPT, UR6, 0x680, URZ ;  /* 0x0000068006047890 */ /* 0x004fe8000ff1e0ff */
[----:B------:R-:W-:Y:S09]  /*6a00*/  UIADD3.X UR5, UPT, UPT, URZ, UR7, URZ, UP0, !UPT ;  /* 0x00000007ff057290 */ /* 0x000ff200087fe4ff */
[----:B------:R2:W-:Y:S01]  /*6a10*/  UTMASTG.3D [UR48], [UR4] ;  /* 0x00000030040073b5 */ /* 0x0005e20008010000 */
[----:B------:R0:W-:Y:S01]  /*6a20*/  UTMACMDFLUSH ;  /* 0x00000000000079b7 */ /* 0x0001e20000000000 */
[----:B--2---:R-:W-:Y:S04]  /*6a30*/  DEPBAR.LE SB0, 0x1 ;  /* 0x000080400000791a */ /* 0x004fe80000000000 */
.L_x_106:
[----:B------:R-:W-:Y:S05]  /*6a40*/  BSYNC.RECONVERGENT B0 ;  /* 0x0000000000007941 */ /* 0x000fea0003800200 */
.L_x_105:
[----:B------:R-:W-:Y:S01]  /*6a50*/  BAR.SYNC.DEFER_BLOCKING 0x1, 0x80 ;  /* 0x0042000000007b1d */ /* 0x000fe20000010000 */
[----:B------:R-:W-:Y:S01]  /*6a60*/  ISETP.NE.AND P1, PT, R77, RZ, PT ;  /* 0x000000ff4d00720c */ /* 0x000fe20003f25270 */
[----:B------:R-:W-:Y:S01]  /*6a70*/  UISETP.NE.AND UP0, UPT, UR47, URZ, UPT ;  /* 0x000000ff2f00728c */ /* 0x000fe2000bf05270 */
[----:B------:R-:W-:Y:S11]  /*6a80*/  LEA R3, R83, UR44, 0x3 ;  /* 0x0000002c53037c11 */ /* 0x000ff6000f8e18ff */
[----:B-1----:R-:W-:Y:S01]  /*6a90*/  @P1 SHF.L.U32 R4, R73, 0x1f, RZ ;  /* 0x0000001f49041819 */ /* 0x002fe200000006ff */
[----:B------:R-:W-:Y:S06]  /*6aa0*/  BRA.U !UP0, `(.L_x_107) ;  /* 0x0000000108247547 */ /* 0x000fec000b800000 */
[----:B------:R-:W1:Y:S01]  /*6ab0*/  S2R R0, SR_CgaCtaId ;  /* 0x0000000000007919 */ /* 0x000e620000008800 */
[----:B------:R-:W-:Y:S01]  /*6ac0*/  IMAD.U32 R2, RZ, RZ, UR46 ;  /* 0x0000002eff027e24 */ /* 0x000fe2000f8e00ff */
[----:B------:R-:W-:Y:S04]  /*6ad0*/  UIADD3 UR4, UPT, UPT, UR46, 0x1, URZ ;  /* 0x000000012e047890 */ /* 0x000fe8000fffe0ff */
[----:B------:R-:W-:Y:S01]  /*6ae0*/  @P1 LEA R2, R2, UR44, 0x3 ;  /* 0x0000002c02021c11 */ /* 0x000fe2000f8e18ff */
[----:B------:R-:W-:Y:S04]  /*6af0*/  UISETP.NE.AND UP0, UPT, UR4, 0x4, UPT ;  /* 0x000000040400788c */ /* 0x000fe8000bf05270 */
[----:B------:R-:W-:Y:S01]  /*6b00*/  @P1 VIADD R5, R2, 0x60 ;  /* 0x0000006002051836 */ /* 0x000fe20000000000 */
[----:B------:R-:W-:Y:S04]  /*6b10*/  USEL UR46, UR4, URZ, UP0 ;  /* 0x000000ff042e7287 */ /* 0x000fe80008000000 */
[----:B-1----:R-:W-:Y:S04]  /*6b20*/  @P1 PRMT R0, R0, 0x654, R5 ;  /* 0x0000065400001816 */ /* 0x002fe80000000005 */
[----:B------:R1:W-:Y:S04]  /*6b30*/  @P1 SYNCS.ARRIVE.TRANS64.RED.A1T0 RZ, [R0+URZ], RZ ;  /* 0x000000ff00ff19a7 */ /* 0x0003e800081004ff */
.L_x_107:
[----:B------:R-:W2:Y:S01]  /*6b40*/  @P1 SYNCS.PHASECHK.TRANS64.TRYWAIT P0, [R3+URZ+0x40], R4 ;  /* 0x00004004030015a7 */ /* 0x000ea200080011ff */
[----:B------:R-:W-:Y:S01]  /*6b50*/  BSSY B1, `(.L_x_108) ;  /* 0x0000017000017945 */ /* 0x000fe20003800000 */
[----:B--2---:R-:W-:Y:S03]  /*6b60*/  @P1 SEL R85, RZ, 0x1, !P0 ;  /* 0x00000001ff551807 */ /* 0x004fe60004000000 */
[----:B------:R-:W-:Y:S05]  /*6b70*/  @!P1 BRA `(.L_x_109) ;  /* 0x0000000000509947 */ /* 0x000fea0003800000 */
[----:B------:R-:W-:Y:S01]  /*6b80*/  ISETP.NE.AND P1, PT, R86, RZ, PT ;  /* 0x000000ff5600720c */ /* 0x000fe20003f25270 */
[----:B------:R-:W-:Y:S01]  /*6b90*/  BSSY B0, `(.L_x_110) ;  /* 0x000000a000007945 */ /* 0x000fe20003800000 */
[----:B------:R-:W-:Y:S11]  /*6ba0*/  ISETP.NE.AND P0, PT, R85, RZ, PT ;  /* 0x000000ff5500720c */ /* 0x000ff60003f05270 */
[----:B------:R-:W-:Y:S04]  /*6bb0*/  @P1 IMAD R4, R83, 0x2000, R84 ;  /* 0x0000200053041824 */ /* 0x000fe800078e0254 */
[----:B------:R-:W-:Y:S04]  /*6bc0*/  @P1 VIADD R7, R4, UR44 ;  /* 0x0000002c04071c36 */ /* 0x000fe80008000000 */
[----:B------:R-:W-:Y:S01]  /*6bd0*/  @P1 IMAD.IADD R2, R74, 0x1, R7 ;  /* 0x000000014a021824 */ /* 0x000fe200078e0207 */
[----:B------:R-:W-:Y:S01]  /*6be0*/  @P1 IADD3 R5, PT, PT, R88, R7, RZ ;  /* 0x0000000758051210 */ /* 0x000fe20007ffe0ff */
[----:B------:R-:W-:Y:S06]  /*6bf0*/  @P0 BRA `(.L_x_111) ;  /* 0x00000000000c0947 */ /* 0x000fec0003800000 */
[----:B-1----:R-:W-:Y:S04]  /*6c00*/  SHF.L.U32 R0, R73, 0x1f, RZ ;  /* 0x0000001f49007819 */ /* 0x002fe800000006ff */
[----:B------:R-:W1:Y:S02]  /*6c10*/  SYNCS.PHASECHK.TRANS64.TRYWAIT P0, [R3+URZ+0x40], R0 ;  /* 0x00004000030075a7 */ /* 0x000e6400080011ff */
[----:B-1----:R-:W-:Y:S05]  /*6c20*/  @!P0 BRA `(.L_x_112) ;  /* 0x00000028004c8947 */ /* 0x002fea0003800000 */
.L_x_111:
[----:B------:R-:W-:Y:S05]  /*6c30*/  BSYNC B0 ;  /* 0x0000000000007941 */ /* 0x000fea0003800000 */
.L_x_110:
[----:B------:R-:W-:Y:S02]  /*6c40*/  ISETP.NE.AND P0, PT, R86, RZ, PT ;  /* 0x000000ff5600720c */ /* 0x000fe40003f05270 */
[----:B------:R-:W-:Y:S11]  /*6c50*/  IADD3 R83, PT, PT, R83, 0x1, RZ ;  /* 0x0000000153537810 */ /* 0x000ff60007ffe0ff */
[----:B-1----:R-:W-:Y:S01]  /*6c60*/  @P0 IMAD.IADD R0, R74, 0x1, R5 ;  /* 0x000000014a000824 */ /* 0x002fe200078e0205 */
[----:B------:R-:W-:Y:S05]  /*6c70*/  @P0 WARPSYNC.ALL ;  /* 0x0000000000000948 */ /* 0x000fea0003800000 */
[----:B------:R2:W3:Y:S04]  /*6c80*/  @P0 LDSM.16.M88.4 R56, [R4+UR44+0x400] ;  /* 0x0004002c0438083b */ /* 0x0004e80008000200 */
[----:B------:R2:W4:Y:S04]  /*6c90*/  @P0 LDSM.16.M88.4 R52, [R2+0x400] ;  /* 0x000400000234083b */ /* 0x0005280000000200 */
[----:B------:R2:W1:Y:S04]  /*6ca0*/  @P0 LDSM.16.M88.4 R48, [R5+0x400] ;  /* 0x000400000530083b */ /* 0x0004680000000200 */
[----:B------:R2:W1:Y:S02]  /*6cb0*/  @P0 LDSM.16.M88.4 R44, [R0+0x400] ;  /* 0x00040000002c083b */ /* 0x0004640000000200 */
.L_x_109:
[----:B------:R-:W-:Y:S05]  /*6cc0*/  BSYNC B1 ;  /* 0x0000000000017941 */ /* 0x000fea0003800000 */
.L_x_108:
[----:B------:R-:W-:Y:S05]  /*6cd0*/  VIADD R3, R25, 0x20 ;  /* 0x0000002019037836 */ /* 0x000fea0000000000 */
[----:B------:R-:W-:Y:S04]  /*6ce0*/  SHF.R.U32.HI R3, RZ, 0x15, R3 ;  /* 0x00000015ff037819 */ /* 0x000fe80000011603 */
[----:B------:R-:W-:Y:S11]  /*6cf0*/  LOP3.LUT P0, RZ, R3, 0x3, R64, 0x48, !PT ;  /* 0x0000000303ff7812 */ /* 0x000ff60007804840 */
[----:B------:R-:W-:Y:S02]  /*6d00*/  @!UPT UIADD3 URZ, UPT, UPT, URZ, URZ, URZ ;  /* 0x000000fffffff290 */ /* 0x000fe4000fffe0ff */
[----:B------:R-:W-:Y:S05]  /*6d10*/  @!P0 BRA `(.L_x_113) ;  /* 0x0000000000408947 */ /* 0x000fea0003800000 */
[----:B------:R-:W5:Y:S01]  /*6d20*/  LDCU.64 UR8, c[0x4][0x70] ;  /* 0x01000e00ff0877ac */ /* 0x000f620008000a00 */
[----:B------:R-:W-:Y:S01]  /*6d30*/  MOV R3, 0x0 ;  /* 0x0000000000037802 */ /* 0x000fe20000000f00 */
[----:B------:R-:W-:Y:S02]  /*6d40*/  HFMA2 R12, -RZ, RZ, 0, 5.9604644775390625e-08 ;  /* 0x00000001ff0c7431 */ /* 0x000fe400000001ff */
[----:B------:R-:W-:Y:S02]  /*6d50*/  IMAD.MOV.U32 R8, RZ, RZ, 0x192 ;  /* 0x00000192ff087424 */ /* 0x000fe400078e00ff */
[----:B------:R-:W-:Y:S01]  /*6d60*/  IMAD.MOV.U32 R13, RZ, RZ, RZ ;  /* 0x000000ffff0d7224 */ /* 0x000fe200078e00ff */
[----:B------:R-:W3:Y:S01]  /*6d70*/  LDCU.64 UR6, c[0x4][0x78] ;  /* 0x01000f00ff0677ac */ /* 0x000ee20008000a00 */
[----:B--2---:R-:W2:Y:S01]  /*6d80*/  LDC.64 R2, c[0x4][R3] ;  /* 0x0100000003027b82 */ /* 0x004ea20000000a00 */
[----:B------:R-:W4:Y:S01]  /*6d90*/  LDCU.64 UR4, c[0x4][0x10] ;  /* 0x01000200ff0477ac */ /* 0x000f220008000a00 */
[----:B-----5:R-:W-:Y:S01]  /*6da0*/  MOV R5, UR9 ;  /* 0x0000000900057c02 */ /* 0x020fe20008000f00 */
[----:B------:R-:W-:Y:S01]  /*6db0*/  IMAD.U32 R4, RZ, RZ, UR8 ;  /* 0x00000008ff047e24 */ /* 0x000fe2000f8e00ff */
[----:B---3--:R-:W-:Y:S01]  /*6dc0*/  MOV R7, UR7 ;  /* 0x0000000700077c02 */ /* 0x008fe20008000f00 */
[----:B------:R-:W-:Y:S01]  /*6dd0*/  IMAD.U32 R6, RZ, RZ, UR6 ;  /* 0x00000006ff067e24 */ /* 0x000fe2000f8e00ff */
[----:B----4-:R-:W-:Y:S01]  /*6de0*/  MOV R11, UR5 ;  /* 0x00000005000b7c02 */ /* 0x010fe20008000f00 */
[----:B------:R-:W-:Y:S02]  /*6df0*/  IMAD.U32 R10, RZ, RZ, UR4 ;  /* 0x00000004ff0a7e24 */ /* 0x000fe4000f8e00ff */
[----:B------:R-:W-:Y:S07]  /*6e00*/  LEPC R20, `(.L_x_113) ;  /* 0x000000001014794e */ /* 0x000fee0000000000 */
[----:B-12---:R-:W-:Y:S05]  /*6e10*/  CALL.ABS.NOINC R2 ;  /* 0x0000000002007343 */ /* 0x006fea0003c00000 */
.L_x_113:
[----:B---3--:R-:W-:Y:S01]  /*6e20*/  LOP3.LUT R20, R56, 0xffffe000, RZ, 0xc0, !PT ;  /* 0xffffe00038147812 */ /* 0x008fe200078ec0ff */
[----:B------:R-:W-:Y:S05]  /*6e30*/  WARPSYNC.ALL ;  /* 0x0000000000007948 */ /* 0x000fea0003800000 */
[----:B------:R-:W-:Y:S01]  /*6e40*/  R2UR UR4, R25 ;  /* 0x00000000190472ca */ /* 0x000fe200000e0000 */
[----:B------:R-:W3:Y:S01]  /*6e50*/  S2R R87, SR_CgaCtaId ;  /* 0x0000000000577919 */ /* 0x000ee20000008800 */
[----:B------:R-:W-:Y:S01]  /*6e60*/  LOP3.LUT R21, R57, 0xffffe000, RZ, 0xc0, !PT ;  /* 0xffffe00039157812 */ /* 0x000fe200078ec0ff */
[----:B------:R-:W-:Y:S01]  /*6e70*/  IMAD.U32 R40, RZ, RZ, UR46 ;  /* 0x0000002eff287e24 */ /* 0x000fe2000f8e00ff */
[----:B------:R-:W-:Y:S01]  /*6e80*/  LOP3.LUT R41, R58, 0xffffe000, RZ, 0xc0, !PT ;  /* 0xffffe0003a297812 */ /* 0x000fe200078ec0ff */
[----:B------:R-:W-:Y:S01]  /*6e90*/  BSSY.RECONVERGENT B0, `(.L_x_114) ;  /* 0x000005c000007945 */ /* 0x000fe20003800200 */
[----:B-1----:R-:W-:Y:S02]  /*6ea0*/  LOP3.LUT R26, R48, 0xffffe000, RZ, 0xc0, !PT ;  /* 0xffffe000301a7812 */ /* 0x002fe400078ec0ff */
[----:B------:R-:W-:Y:S02]  /*6eb0*/  ISETP.NE.AND P6, PT, R77, RZ, PT ;  /* 0x000000ff4d00720c */ /* 0x000fe40003fc5270 */
[----:B------:R-:W-:Y:S02]  /*6ec0*/  ISETP.NE.AND P0, PT, R76, RZ, PT ;  /* 0x000000ff4c00720c */ /* 0x000fe40003f05270 */
[----:B------:R-:W-:Y:S01]  /*6ed0*/  LEA R89, R83, UR44, 0x3 ;  /* 0x0000002c53597c11 */ /* 0x000fe2000f8e18ff */
[----:B--2---:R-:W1:Y:S08]  /*6ee0*/  LDTM.16dp128bit.x8 R4, tmem[UR4+0x20] ;  /* 0x00002004000479ee */ /* 0x004e700008180000 */
[----:B------:R-:W-:Y:S02]  /*6ef0*/  @P6 LEA R40, R40, UR44, 0x3 ;  /* 0x0000002c28286c11 */ /* 0x000fe4000f8e18ff */
[----:B------:R-:W-:Y:S03]  /*6f00*/  @P6 SHF.L.U32 R90, R73, 0x1f, RZ ;  /* 0x0000001f495a6819 */ /* 0x000fe600000006ff */
[----:B------:R-:W-:Y:S05]  /*6f10*/  @P6 VIADD R40, R40, 0x60 ;  /* 0x0000006028286836 */ /* 0x000fea0000000000 */
[----:B---3--:R-:W-:Y:S01]  /*6f20*/  @P6 PRMT R40, R87, 0x654, R40 ;  /* 0x0000065457286816 */ /* 0x008fe20000000028 */
[C---:B-1----:R-:W-:Y:S01]  /*6f30*/  FMUL R0, R24.reuse, R4 ;  /* 0x0000000418007220 */ /* 0x042fe20000400000 */
[C---:B------:R-:W-:Y:S01]  /*6f40*/  FMUL R2, R24.reuse, R5 ;  /* 0x0000000518027220 */ /* 0x040fe20000400000 */
[C---:B------:R-:W-:Y:S01]  /*6f50*/  FMUL R3, R24.reuse, R10 ;  /* 0x0000000a18037220 */ /* 0x040fe20000400000 */
[----:B------:R-:W-:Y:S01]  /*6f60*/  FMUL R4, R24, R11 ;  /* 0x0000000b18047220 */ /* 0x000fe20000400000 */
[C---:B------:R-:W-:Y:S01]  /*6f70*/  FFMA R28, R27.reuse, R20, R0 ;  /* 0x000000141b1c7223 */ /* 0x040fe20000000000 */
[----:B----4-:R-:W-:Y:S01]  /*6f80*/  LOP3.LUT R20, R52, 0xffffe000, RZ, 0xc0, !PT ;  /* 0xffffe00034147812 */ /* 0x010fe200078ec0ff */
        /* <DEDUP_REMOVED lines=8> */
[----:B------:R-:W-:Y:S01]  /*7010*/  FFMA R31, R27, R21, R2 ;  /* 0x000000151b1f7223 */ /* 0x000fe20000000002 */
[----:B------:R-:W-:Y:S01]  /*7020*/  LOP3.LUT R21, R53, 0xffffe000, RZ, 0xc0, !PT ;  /* 0xffffe00035157812 */ /* 0x000fe200078ec0ff */
[C---:B------:R-:W-:Y:S01]  /*7030*/  FMUL R0, R24.reuse, R8 ;  /* 0x0000000818007220 */ /* 0x040fe20000400000 */
[----:B------:R-:W-:Y:S01]  /*7040*/  F2FP.TF32.F32.PACK_B R30, R30 ;  /* 0x0000001eff1e723e */ /* 0x000fe200024050ff */
[----:B------:R-:W-:Y:S01]  /*7050*/  FMUL R2, R24, R9 ;  /* 0x0000000918027220 */ /* 0x000fe20000400000 */
[----:B------:R-:W-:Y:S01]  /*7060*/  F2FP.TF32.F32.PACK_B R31, R31 ;  /* 0x0000001fff1f723e */ /* 0x000fe200024050ff */
[C---:B------:R-:W-:Y:S01]  /*7070*/  FFMA R32, R27.reuse, R20, R0 ;  /* 0x000000141b207223 */ /* 0x040fe20000000000 */
[----:B------:R-:W-:Y:S01]  /*7080*/  LOP3.LUT R20, R54, 0xffffe000, RZ, 0xc0, !PT ;  /* 0xffffe00036147812 */ /* 0x000fe200078ec0ff */
[----:B------:R-:W-:Y:S01]  /*7090*/  FFMA R33, R27, R21, R2 ;  /* 0x000000151b217223 */ /* 0x000fe20000000002 */
[----:B------:R-:W-:Y:S01]  /*70a0*/  LOP3.LUT R21, R49, 0xffffe000, RZ, 0xc0, !PT ;  /* 0xffffe00031157812 */ /* 0x000fe200078ec0ff */
[----:B------:R1:W-:Y:S01]  /*70b0*/  STSM.16.M88.4 [R79+0x2400], R28 ;  /* 0x0024001c4f007844 */ /* 0x0003e20000000200 */
[----:B------:R-:W-:Y:S01]  /*70c0*/  F2FP.TF32.F32.PACK_B R32, R32 ;  /* 0x00000020ff20723e */ /* 0x000fe200024050ff */
[C---:B------:R-:W-:Y:S01]  /*70d0*/  FFMA R34, R27.reuse, R20, R3 ;  /* 0x000000141b227223 */ /* 0x040fe20000000003 */
[----:B------:R-:W-:Y:S01]  /*70e0*/  LOP3.LUT R20, R50, 0xffffe000, RZ, 0xc0, !PT ;  /* 0xffffe00032147812 */ /* 0x000fe200078ec0ff */
[C---:B------:R-:W-:Y:S01]  /*70f0*/  FMUL R5, R24.reuse, R12 ;  /* 0x0000000c18057220 */ /* 0x040fe20000400000 */
[----:B------:R-:W-:Y:S01]  /*7100*/  F2FP.TF32.F32.PACK_B R33, R33 ;  /* 0x00000021ff21723e */ /* 0x000fe200024050ff */
[C---:B------:R-:W-:Y:S01]  /*7110*/  FMUL R6, R24.reuse, R13 ;  /* 0x0000000d18067220 */ /* 0x040fe20000400000 */
[----:B------:R-:W-:Y:S01]  /*7120*/  F2FP.TF32.F32.PACK_B R34, R34 ;  /* 0x00000022ff22723e */ /* 0x000fe200024050ff */
[----:B------:R-:W-:Y:S01]  /*7130*/  FMUL R7, R24, R14 ;  /* 0x0000000e18077220 */ /* 0x000fe20000400000 */
[----:B------:R-:W-:Y:S01]  /*7140*/  FFMA R35, R27, R41, R4 ;  /* 0x000000291b237223 */ /* 0x000fe20000000004 */
[----:B------:R-:W-:Y:S01]  /*7150*/  LOP3.LUT R41, R51, 0xffffe000, RZ, 0xc0, !PT ;  /* 0xffffe00033297812 */ /* 0x000fe200078ec0ff */
[C---:B------:R-:W-:Y:S01]  /*7160*/  FFMA R36, R27.reuse, R26, R5 ;  /* 0x0000001a1b247223 */ /* 0x040fe20000000005 */
[----:B------:R-:W-:Y:S01]  /*7170*/  LOP3.LUT R26, R46, 0xffffe000, RZ, 0xc0, !PT ;  /* 0xffffe0002e1a7812 */ /* 0x000fe200078ec0ff */
[C---:B------:R-:W-:Y:S01]  /*7180*/  FFMA R37, R27.reuse, R21, R6 ;  /* 0x000000151b257223 */ /* 0x040fe20000000006 */
[----:B------:R-:W-:Y:S01]  /*7190*/  FMUL R8, R24, R15 ;  /* 0x0000000f18087220 */ /* 0x000fe20000400000 */
[----:B------:R-:W-:Y:S01]  /*71a0*/  FFMA R38, R27, R20, R7 ;  /* 0x000000141b267223 */ /* 0x000fe20000000007 */
[----:B------:R-:W-:Y:S01]  /*71b0*/  LOP3.LUT R20, R44, 0xffffe000, RZ, 0xc0, !PT ;  /* 0xffffe0002c147812 */ /* 0x000fe200078ec0ff */
[C---:B------:R-:W-:Y:S01]  /*71c0*/  FMUL R9, R24.reuse, R16 ;  /* 0x0000001018097220 */ /* 0x040fe20000400000 */
[----:B------:R-:W-:Y:S01]  /*71d0*/  LOP3.LUT R21, R45, 0xffffe000, RZ, 0xc0, !PT ;  /* 0xffffe0002d157812 */ /* 0x000fe200078ec0ff */
[----:B------:R-:W-:Y:S01]  /*71e0*/  FFMA R39, R27, R41, R8 ;  /* 0x000000291b277223 */ /* 0x000fe20000000008 */
[C---:B------:R-:W-:Y:S01]  /*71f0*/  FMUL R10, R24.reuse, R17 ;  /* 0x00000011180a7220 */ /* 0x040fe20000400000 */
[C---:B------:R-:W-:Y:S01]  /*7200*/  FMUL R11, R24.reuse, R18 ;  /* 0x00000012180b7220 */ /* 0x040fe20000400000 */
[----:B------:R-:W-:Y:S01]  /*7210*/  LOP3.LUT R41, R47, 0xffffe000, RZ, 0xc0, !PT ;  /* 0xffffe0002f297812 */ /* 0x000fe200078ec0ff */
[----:B------:R-:W-:Y:S01]  /*7220*/  FMUL R12, R24, R19 ;  /* 0x00000013180c7220 */ /* 0x000fe20000400000 */
[----:B------:R-:W-:Y:S02]  /*7230*/  F2FP.TF32.F32.PACK_B R35, R35 ;  /* 0x00000023ff23723e */ /* 0x000fe400024050ff */
[----:B------:R-:W-:Y:S02]  /*7240*/  F2FP.TF32.F32.PACK_B R36, R36 ;  /* 0x00000024ff24723e */ /* 0x000fe400024050ff */
[----:B------:R-:W-:Y:S01]  /*7250*/  F2FP.TF32.F32.PACK_B R37, R37 ;  /* 0x00000025ff25723e */ /* 0x000fe200024050ff */
[----:B------:R2:W-:Y:S01]  /*7260*/  STSM.16.M88.4 [R78+0x2400], R32 ;  /* 0x002400204e007844 */ /* 0x0005e20000000200 */
[----:B------:R-:W-:Y:S01]  /*7270*/  F2FP.TF32.F32.PACK_B R38, R38 ;  /* 0x00000026ff26723e */ /* 0x000fe200024050ff */
[C---:B-1----:R-:W-:Y:S01]  /*7280*/  FFMA R28, R27.reuse, R20, R9 ;  /* 0x000000141b1c7223 */ /* 0x042fe20000000009 */
[C---:B------:R-:W-:Y:S01]  /*7290*/  FFMA R29, R27.reuse, R21, R10 ;  /* 0x000000151b1d7223 */ /* 0x040fe2000000000a */
[C---:B------:R-:W-:Y:S01]  /*72a0*/  FFMA R30, R27.reuse, R26, R11 ;  /* 0x0000001a1b1e7223 */ /* 0x040fe2000000000b */
[----:B------:R-:W-:Y:S01]  /*72b0*/  FFMA R31, R27, R41, R12 ;  /* 0x000000291b1f7223 */ /* 0x000fe2000000000c */
[----:B------:R-:W-:Y:S02]  /*72c0*/  F2FP.TF32.F32.PACK_B R39, R39 ;  /* 0x00000027ff27723e */ /* 0x000fe400024050ff */
[----:B------:R-:W-:Y:S02]  /*72d0*/  F2FP.TF32.F32.PACK_B R28, R28 ;  /* 0x0000001cff1c723e */ /* 0x000fe400024050ff */
[----:B------:R-:W-:Y:S01]  /*72e0*/  F2FP.TF32.F32.PACK_B R29, R29 ;  /* 0x0000001dff1d723e */ /* 0x000fe200024050ff */
[----:B------:R2:W-:Y:S01]  /*72f0*/  STSM.16.M88.4 [R81+0x2000], R36 ;  /* 0x0020002451007844 */ /* 0x0005e20000000200 */
[----:B------:R-:W-:Y:S02]  /*7300*/  F2FP.TF32.F32.PACK_B R30, R30 ;  /* 0x0000001eff1e723e */ /* 0x000fe400024050ff */
[----:B------:R-:W-:Y:S05]  /*7310*/  F2FP.TF32.F32.PACK_B R31, R31 ;  /* 0x0000001fff1f723e */ /* 0x000fea00024050ff */
[----:B------:R2:W-:Y:S01]  /*7320*/  STSM.16.M88.4 [R82+0x2000], R28 ;  /* 0x0020001c52007844 */ /* 0x0005e20000000200 */
[----:B------:R-:W-:Y:S01]  /*7330*/  @!PT LDS RZ, [RZ] ;  /* 0x00000000fffff984 */ /* 0x000fe20000000800 */
[----:B------:R-:W-:Y:S01]  /*7340*/  @!PT LDS RZ, [RZ] ;  /* 0x00000000fffff984 */ /* 0x000fe20000000800 */
[----:B------:R-:W-:Y:S01]  /*7350*/  @!PT LDS RZ, [RZ] ;  /* 0x00000000fffff984 */ /* 0x000fe20000000800 */
[----:B------:R-:W-:Y:S01]  /*7360*/  @!PT LDS RZ, [RZ] ;  /* 0x00000000fffff984 */ /* 0x000fe20000000800 */
[----:B------:R1:W-:Y:S07]  /*7370*/  MEMBAR.ALL.CTA ;  /* 0x0000000000007992 */ /* 0x0003ee0000008000 */
[----:B-1----:R-:W1:Y:S02]  /*7380*/  FENCE.VIEW.ASYNC.S ;  /* 0x00000000000073c6 */ /* 0x002e640000000000 */
[----:B-1----:R-:W-:Y:S06]  /*7390*/  BAR.SYNC.DEFER_BLOCKING 0x1, 0x80 ;  /* 0x0042000000007b1d */ /* 0x002fec0000010000 */
[----:B------:R-:W-:Y:S05]  /*73a0*/  @P0 BRA `(.L_x_115) ;  /* 0x0000000000280947 */ /* 0x000fea0003800000 */
[----:B------:R-:W1:Y:S01]  /*73b0*/  LDCU.64 UR6, c[0x0][0x348] ;  /* 0x00006900ff0677ac */ /* 0x000e620008000a00 */
[----:B------:R-:W-:Y:S02]  /*73c0*/  UIADD3 UR9, UPT, UPT, UR49, 0x20, URZ ;  /* 0x0000002031097890 */ /* 0x000fe4000fffe0ff */
[----:B------:R-:W-:Y:S01]  /*73d0*/  UIADD3 UR8, UPT, UPT, UR44, 0x2400, URZ ;  /* 0x000024002c087890 */ /* 0x000fe2000fffe0ff */
[----:B------:R-:W-:Y:S01]  /*73e0*/  UMOV UR10, UR50 ;  /* 0x00000032000a7c82 */ /* 0x000fe20008000000 */
[----:B------:R-:W-:Y:S01]  /*73f0*/  UMOV UR11, UR36 ;  /* 0x00000024000b7c82 */ /* 0x000fe20008000000 */
[----:B-1----:R-:W-:Y:S04]  /*7400*/  UIADD3 UR4, UP0, UPT, UR6, 0x680, URZ ;  /* 0x0000068006047890 */ /* 0x002fe8000ff1e0ff */
[----:B------:R-:W-:Y:S09]  /*7410*/  UIADD3.X UR5, UPT, UPT, URZ, UR7, URZ, UP0, !UPT ;  /* 0x00000007ff057290 */ /* 0x000ff200087fe4ff */
[----:B------:R1:W-:Y:S01]  /*7420*/  UTMASTG.3D [UR8], [UR4] ;  /* 0x00000008040073b5 */ /* 0x0003e20008010000 */
[----:B------:R0:W-:Y:S01]  /*7430*/  UTMACMDFLUSH ;  /* 0x00000000000079b7 */ /* 0x0001e20000000000 */
[----:B-1----:R-:W-:Y:S04]  /*7440*/  DEPBAR.LE SB0, 0x1 ;  /* 0x000080400000791a */ /* 0x002fe80000000000 */
.L_x_115:
[----:B------:R-:W-:Y:S05]  /*7450*/  BSYNC.RECONVERGENT B0 ;  /* 0x0000000000007941 */ /* 0x000fea0003800200 */
.L_x_114:
[----:B------:R-:W-:Y:S01]  /*7460*/  BAR.SYNC.DEFER_BLOCKING 0x1, 0x80 ;  /* 0x0042000000007b1d */ /* 0x000fe20000010000 */
[----:B------:R-:W-:Y:S04]  /*7470*/  UIADD3 UR4, UPT, UPT, UR46, 0x1, URZ ;  /* 0x000000012e047890 */ /* 0x000fe8000fffe0ff */
[----:B------:R-:W-:Y:S04]  /*7480*/  UISETP.NE.AND UP0, UPT, UR4, 0x4, UPT ;  /* 0x000000040400788c */ /* 0x000fe8000bf05270 */
[----:B------:R-:W-:Y:S01]  /*7490*/  USEL UR45, UR4, URZ, UP0 ;  /* 0x000000ff042d7287 */ /* 0x000fe20008000000 */
[----:B------:R1:W-:Y:S01]  /*74a0*/  @P6 SYNCS.ARRIVE.TRANS64.RED.A1T0 RZ, [R40+URZ], RZ ;  /* 0x000000ff28ff69a7 */ /* 0x0003e200081004ff */
[----:B------:R-:W-:Y:S01]  /*74b0*/  BSSY B1, `(.L_x_116) ;  /* 0x0000018000017945 */ /* 0x000fe20003800000 */
[----:B------:R-:W3:Y:S02]  /*74c0*/  @P6 SYNCS.PHASECHK.TRANS64.TRYWAIT P0, [R89+URZ+0x40], R90 ;  /* 0x0000405a590065a7 */ /* 0x000ee400080011ff */
[----:B---3--:R-:W-:Y:S01]  /*74d0*/  @P6 SEL R85, RZ, 0x1, !P0 ;  /* 0x00000001ff556807 */ /* 0x008fe20004000000 */
[----:B-1----:R-:W-:Y:S06]  /*74e0*/  @!P6 BRA `(.L_x_117) ;  /* 0x000000000050e947 */ /* 0x002fec0003800000 */
        /* <DEDUP_REMOVED lines=8> */
[----:B------:R-:W-:Y:S04]  /*7570*/  SHF.L.U32 R4, R73, 0x1f, RZ ;  /* 0x0000001f49047819 */ /* 0x000fe800000006ff */
[----:B------:R-:W1:Y:S02]  /*7580*/  SYNCS.PHASECHK.TRANS64.TRYWAIT P0, [R89+URZ+0x40], R4 ;  /* 0x00004004590075a7 */ /* 0x000e6400080011ff */
[----:B-1----:R-:W-:Y:S05]  /*7590*/  @!P0 BRA `(.L_x_120) ;  /* 0x0000002000048947 */ /* 0x002fea0003800000 */
.L_x_119:
[----:B------:R-:W-:Y:S05]  /*75a0*/  BSYNC B0 ;  /* 0x0000000000007941 */ /* 0x000fea0003800000 */
.L_x_118:
        /* <DEDUP_REMOVED lines=8> */
.L_x_117:
[----:B------:R-:W-:Y:S05]  /*7630*/  BSYNC B1 ;  /* 0x0000000000017941 */ /* 0x000fea0003800000 */
.L_x_116:
[----:B-1----:R-:W-:Y:S05]  /*7640*/  VIADD R3, R25, 0x40 ;  /* 0x0000004019037836 */ /* 0x002fea0000000000 */
[----:B------:R-:W-:Y:S04]  /*7650*/  SHF.R.U32.HI R3, RZ, 0x15, R3 ;  /* 0x00000015ff037819 */ /* 0x000fe80000011603 */
[----:B------:R-:W-:Y:S11]  /*7660*/  LOP3.LUT P0, RZ, R3, 0x3, R64, 0x48, !PT ;  /* 0x0000000303ff7812 */ /* 0x000ff60007804840 */
[----:B------:R-:W-:Y:S02]  /*7670*/  @!UPT UIADD3 URZ, UPT, UPT, URZ, URZ, URZ ;  /* 0x000000fffffff290 */ /* 0x000fe4000fffe0ff */
[----:B------:R-:W-:Y:S05]  /*7680*/  @!P0 BRA `(.L_x_121) ;  /* 0x0000000000408947 */ /* 0x000fea0003800000 */
[----:B------:R-:W1:Y:S01]  /*7690*/  LDCU.64 UR8, c[0x4][0x70] ;  /* 0x01000e00ff0877ac */ /* 0x000e620008000a00 */
[----:B------:R-:W-:Y:S01]  /*76a0*/  MOV R3, 0x0 ;  /* 0x0000000000037802 */ /* 0x000fe20000000f00 */
[----:B------:R-:W-:Y:S02]  /*76b0*/  HFMA2 R12, -RZ, RZ, 0, 5.9604644775390625e-08 ;  /* 0x00000001ff0c7431 */ /* 0x000fe400000001ff */
[----:B------:R-:W-:Y:S02]  /*76c0*/  IMAD.MOV.U32 R8, RZ, RZ, 0x192 ;  /* 0x00000192ff087424 */ /* 0x000fe400078e00ff */
[----:B------:R-:W-:Y:S01]  /*76d0*/  IMAD.MOV.U32 R13, RZ, RZ, RZ ;  /* 0x000000ffff0d7224 */ /* 0x000fe200078e00ff */
[----:B------:R-:W5:Y:S01]  /*76e0*/  LDCU.64 UR6, c[0x4][0x78] ;  /* 0x01000f00ff0677ac */ /* 0x000f620008000a00 */
[----:B------:R-:W2:Y:S01]  /*76f0*/  LDC.64 R2, c[0x4][R3] ;  /* 0x0100000003027b82 */ /* 0x000ea20000000a00 */
[----:B------:R-:W3:Y:S01]  /*7700*/  LDCU.64 UR4, c[0x4][0x10] ;  /* 0x01000200ff0477ac */ /* 0x000ee20008000a00 */
[----:B-1----:R-:W-:Y:S01]  /*7710*/  MOV R5, UR9 ;  /* 0x0000000900057c02 */ /* 0x002fe20008000f00 */
[----:B------:R-:W-:Y:S01]  /*7720*/  IMAD.U32 R4, RZ, RZ, UR8 ;  /* 0x00000008ff047e24 */ /* 0x000fe2000f8e00ff */
[----:B-----5:R-:W-:Y:S01]  /*7730*/  MOV R7, UR7 ;  /* 0x0000000700077c02 */ /* 0x020fe20008000f00 */
[----:B------:R-:W-:Y:S01]  /*7740*/  IMAD.U32 R6, RZ, RZ, UR6 ;  /* 0x00000006ff067e24 */ /* 0x000fe2000f8e00ff */
[----:B---3--:R-:W-:Y:S01]  /*7750*/  MOV R11, UR5 ;  /* 0x00000005000b7c02 */ /* 0x008fe20008000f00 */
[----:B------:R-:W-:Y:S02]  /*7760*/  IMAD.U32 R10, RZ, RZ, UR4 ;  /* 0x00000004ff0a7e24 */ /* 0x000fe4000f8e00ff */
[----:B------:R-:W-:Y:S07]  /*7770*/  LEPC R20, `(.L_x_121) ;  /* 0x000000001014794e */ /* 0x000fee0000000000 */
[----:B--2-4-:R-:W-:Y:S05]  /*7780*/  CALL.ABS.NOINC R2 ;  /* 0x0000000002007343 */ /* 0x014fea0003c00000 */
.L_x_121:
[----:B---3--:R-:W-:Y:S01]  /*7790*/  LOP3.LUT R20, R56, 0xffffe000, RZ, 0xc0, !PT ;  /* 0xffffe00038147812 */ /* 0x008fe200078ec0ff */
[----:B------:R-:W-:Y:S05]  /*77a0*/  WARPSYNC.ALL ;  /* 0x0000000000007948 */ /* 0x000fea0003800000 */
[----:B------:R-:W-:Y:S01]  /*77b0*/  R2UR UR4, R25 ;  /* 0x00000000190472ca */ /* 0x000fe200000e0000 */
[----:B------:R-:W-:Y:S01]  /*77c0*/  IMAD.U32 R89, RZ, RZ, UR45 ;  /* 0x0000002dff597e24 */ /* 0x000fe2000f8e00ff */
[----:B------:R-:W-:Y:S01]  /*77d0*/  LOP3.LUT R21, R57, 0xffffe000, RZ, 0xc0, !PT ;  /* 0xffffe00039157812 */ /* 0x000fe200078ec0ff */
[----:B------:R-:W-:Y:S01]  /*77e0*/  BSSY.RECONVERGENT B0, `(.L_x_122) ;  /* 0x000005d000007945 */ /* 0x000fe20003800200 */
[----:B------:R-:W-:Y:S02]  /*77f0*/  LOP3.LUT R41, R58, 0xffffe000, RZ, 0xc0, !PT ;  /* 0xffffe0003a297812 */ /* 0x000fe400078ec0ff */
[----:B----4-:R-:W-:Y:S02]  /*7800*/  LOP3.LUT R26, R54, 0xffffe000, RZ, 0xc0, !PT ;  /* 0xffffe000361a7812 */ /* 0x010fe400078ec0ff */
[----:B------:R-:W-:Y:S02]  /*7810*/  LOP3.LUT R40, R50, 0xffffe000, RZ, 0xc0, !PT ;  /* 0xffffe00032287812 */ /* 0x000fe400078ec0ff */
[----:B------:R-:W-:Y:S02]  /*7820*/  ISETP.NE.AND P6, PT, R77, RZ, PT ;  /* 0x000000ff4d00720c */ /* 0x000fe40003fc5270 */
[----:B------:R-:W-:Y:S01]  /*7830*/  ISETP.NE.AND P0, PT, R76, RZ, PT ;  /* 0x000000ff4c00720c */ /* 0x000fe20003f05270 */
[----:B------:R-:W1:Y:S01]  /*7840*/  LDTM.16dp128bit.x8 R4, tmem[UR4+0x40] ;  /* 0x00004004000479ee */ /* 0x000e620008180000 */
[----:B------:R-:W-:Y:S09]  /*7850*/  LEA R92, R83, UR44, 0x3 ;  /* 0x0000002c535c7c11 */ /* 0x000ff2000f8e18ff */
[----:B------:R-:W-:Y:S05]  /*7860*/  @P6 LEA R89, R89, UR44, 0x3 ;  /* 0x0000002c59596c11 */ /* 0x000fea000f8e18ff */
[----:B------:R-:W-:Y:S01]  /*7870*/  @P6 VIADD R90, R89, 0x60 ;  /* 0x00000060595a6836 */ /* 0x000fe20000000000 */
[----:B------:R-:W-:Y:S04]  /*7880*/  @P6 SHF.L.U32 R89, R73, 0x1f, RZ ;  /* 0x0000001f49596819 */ /* 0x000fe800000006ff */
[----:B------:R-:W-:Y:S01]  /*7890*/  @P6 PRMT R90, R87, 0x654, R90 ;  /* 0x00000654575a6816 */ /* 0x000fe2000000005a */
[C---:B-1----:R-:W-:Y:S01]  /*78a0*/  FMUL R0, R24.reuse, R4 ;  /* 0x0000000418007220 */ /* 0x042fe20000400000 */
[C---:B------:R-:W-:Y:S01]  /*78b0*/  FMUL R2, R24.reuse, R5 ;  /* 0x0000000518027220 */ /* 0x040fe20000400000 */
[C---:B------:R-:W-:Y:S01]  /*78c0*/  FMUL R3, R24.reuse, R10 ;  /* 0x0000000a18037220 */ /* 0x040fe20000400000 */
[----:B------:R-:W-:Y:S01]  /*78d0*/  FMUL R4, R24, R11 ;  /* 0x0000000b18047220 */ /* 0x000fe20000400000 */
[C---:B--2---:R-:W-:Y:S01]  /*78e0*/  FFMA R28, R27.reuse, R20, R0 ;  /* 0x000000141b1c7223 */ /* 0x044fe20000000000 */
[----:B------:R-:W-:Y:S01]  /*78f0*/  LOP3.LUT R20, R52, 0xffffe000, RZ, 0xc0, !PT ;  /* 0xffffe00034147812 */ /* 0x000fe200078ec0ff */
        /* <DEDUP_REMOVED lines=14> */
[----:B------:R-:W-:Y:S01]  /*79e0*/  FFMA R32, R27, R20, R0 ;  /* 0x000000141b207223 */ /* 0x000fe20000000000 */
        /* <DEDUP_REMOVED lines=12> */
[C---:B------:R-:W-:Y:S01]  /*7ab0*/  FFMA R35, R27.reuse, R20, R4 ;  /* 0x000000141b237223 */ /* 0x040fe20000000004 */
[----:B------:R-:W-:Y:S01]  /*7ac0*/  LOP3.LUT R20, R44, 0xffffe000, RZ, 0xc0, !PT ;  /* 0xffffe0002c147812 */ /* 0x000fe200078ec0ff */
[C---:B------:R-:W-:Y:S01]  /*7ad0*/  FMUL R8, R24.reuse, R15 ;  /* 0x0000000f18087220 */ /* 0x040fe20000400000 */
[C---:B------:R-:W-:Y:S01]  /*7ae0*/  FFMA R36, R27.reuse, R26, R5 ;  /* 0x0000001a1b247223 */ /* 0x040fe20000000005 */
[C---:B------:R-:W-:Y:S01]  /*7af0*/  FFMA R37, R27.reuse, R21, R6 ;  /* 0x000000151b257223 */ /* 0x040fe20000000006 */
[----:B------:R-:W-:Y:S01]  /*7b00*/  FFMA R38, R27, R40, R7 ;  /* 0x000000281b267223 */ /* 0x000fe20000000007 */
[C---:B------:R-:W-:Y:S01]  /*7b10*/  FMUL R9, R24.reuse, R16 ;  /* 0x0000001018097220 */ /* 0x040fe20000400000 */
[----:B------:R-:W-:Y:S01]  /*7b20*/  LOP3.LUT R21, R45, 0xffffe000, RZ, 0xc0, !PT ;  /* 0xffffe0002d157812 */ /* 0x000fe200078ec0ff */
[----:B------:R-:W-:Y:S01]  /*7b30*/  FFMA R39, R27, R41, R8 ;  /* 0x000000291b277223 */ /* 0x000fe20000000008 */
[----:B------:R-:W-:Y:S01]  /*7b40*/  FMUL R10, R24, R17 ;  /* 0x00000011180a7220 */ /* 0x000fe20000400000 */
[----:B------:R-:W-:Y:S01]  /*7b50*/  LOP3.LUT R26, R46, 0xffffe000, RZ, 0xc0, !PT ;  /* 0xffffe0002e1a7812 */ /* 0x000fe200078ec0ff */
        /* <DEDUP_REMOVED lines=37> */
.L_x_123:
[----:B------:R-:W-:Y:S05]  /*7db0*/  BSYNC.RECONVERGENT B0 ;  /* 0x0000000000007941 */ /* 0x000fea0003800200 */
.L_x_122:
        /* <DEDUP_REMOVED lines=20> */
.L_x_127:
[----:B------:R-:W-:Y:S05]  /*7f00*/  BSYNC B0 ;  /* 0x0000000000007941 */ /* 0x000fea0003800000 */
.L_x_126:
[----:B------:R-:W-:Y:S11]  /*7f10*/  ISETP.NE.AND P0, PT, R86, RZ, PT ;  /* 0x000000ff5600720c */ /* 0x000ff60003f05270 */
[----:B------:R-:W-:Y:S02]  /*7f20*/  @!UPT UIADD3 URZ, UPT, UPT, URZ, URZ, URZ ;  /* 0x000000fffffff290 */ /* 0x000fe4000fffe0ff */
[----:B------:R-:W-:Y:S01]  /*7f30*/  @P0 IADD3 R2, PT, PT, R74, R5, RZ ;  /* 0x000000054a020210 */ /* 0x000fe20007ffe0ff */
[----:B------:R-:W-:Y:S05]  /*7f40*/  @P0 WARPSYNC.ALL ;  /* 0x0000000000000948 */ /* 0x000fea0003800000 */
[----:B------:R3:W4:Y:S04]  /*7f50*/  @P0 LDSM.16.M88.4 R56, [R83+UR44+0x400] ;  /* 0x0004002c5338083b */ /* 0x0007280008000200 */
[----:B------:R3:W1:Y:S04]  /*7f60*/  @P0 LDSM.16.M88.4 R52, [R0+0x400] ;  /* 0x000400000034083b */ /* 0x0006680000000200 */
[----:B------:R3:W1:Y:S04]  /*7f70*/  @P0 LDSM.16.M88.4 R48, [R5+0x400] ;  /* 0x000400000530083b */ /* 0x0006680000000200 */
[----:B------:R3:W1:Y:S02]  /*7f80*/  @P0 LDSM.16.M88.4 R44, [R2+0x400] ;  /* 0x00040000022c083b */ /* 0x0006640000000200 */
.L_x_125:
[----:B------:R-:W-:Y:S05]  /*7f90*/  BSYNC B1 ;  /* 0x0000000000017941 */ /* 0x000fea0003800000 */
.L_x_124:
        /* <DEDUP_REMOVED lines=11> */
[----:B---3--:R-:W3:Y:S01]  /*8050*/  LDC.64 R2, c[0x4][R3] ;  /* 0x0100000003027b82 */ /* 0x008ee20000000a00 */
[----:B------:R-:W2:Y:S01]  /*8060*/  LDCU.64 UR4, c[0x4][0x10] ;  /* 0x01000200ff0477ac */ /* 0x000ea20008000a00 */
[----:B-1----:R-:W-:Y:S01]  /*8070*/  MOV R5, UR9 ;  /* 0x0000000900057c02 */ /* 0x002fe20008000f00 */
[----:B------:R-:W-:Y:S01]  /*8080*/  IMAD.U32 R4, RZ, RZ, UR8 ;  /* 0x00000008ff047e24 */ /* 0x000fe2000f8e00ff */
[----:B-----5:R-:W-:Y:S01]  /*8090*/  MOV R7, UR7 ;  /* 0x0000000700077c02 */ /* 0x020fe20008000f00 */
[----:B------:R-:W-:Y:S01]  /*80a0*/  IMAD.U32 R6, RZ, RZ, UR6 ;  /* 0x00000006ff067e24 */ /* 0x000fe2000f8e00ff */
[----:B--2---:R-:W-:Y:S01]  /*80b0*/  MOV R11, UR5 ;  /* 0x00000005000b7c02 */ /* 0x004fe20008000f00 */
[----:B------:R-:W-:Y:S02]  /*80c0*/  IMAD.U32 R10, RZ, RZ, UR4 ;  /* 0x00000004ff0a7e24 */ /* 0x000fe4000f8e00ff */
[----:B------:R-:W-:Y:S07]  /*80d0*/  LEPC R20, `(.L_x_129) ;  /* 0x000000001014794e */ /* 0x000fee0000000000 */
[----:B---34-:R-:W-:Y:S05]  /*80e0*/  CALL.ABS.NOINC R2 ;  /* 0x0000000002007343 */ /* 0x018fea0003c00000 */
.L_x_129:
[----:B------:R-:W-:Y:S01]  /*80f0*/  ISETP.NE.AND P0, PT, R76, RZ, PT ;  /* 0x000000ff4c00720c */ /* 0x000fe20003f05270 */
[----:B------:R-:W-:Y:S05]  /*8100*/  WARPSYNC.ALL ;  /* 0x0000000000007948 */ /* 0x000fea0003800000 */
[----:B------:R-:W-:Y:S01]  /*8110*/  R2UR UR4, R25 ;  /* 0x00000000190472ca */ /* 0x000fe200000e0000 */
[----:B------:R-:W1:Y:S01]  /*8120*/  S2UR UR5, SR_CgaCtaId ;  /* 0x00000000000579c3 */ /* 0x000e620000008800 */
[----:B---34-:R-:W-:Y:S01]  /*8130*/  LOP3.LUT R0, R56, 0xffffe000, RZ, 0xc0, !PT ;  /* 0xffffe00038007812 */ /* 0x018fe200078ec0ff */
[----:B------:R-:W-:Y:S01]  /*8140*/  BSSY.RECONVERGENT B0, `(.L_x_130) ;  /* 0x000005c000007945 */ /* 0x000fe20003800200 */
[----:B------:R-:W-:Y:S02]  /*8150*/  LOP3.LUT R2, R57, 0xffffe000, RZ, 0xc0, !PT ;  /* 0xffffe00039027812 */ /* 0x000fe400078ec0ff */
[----:B------:R-:W-:Y:S02]  /*8160*/  LOP3.LUT R3, R58, 0xffffe000, RZ, 0xc0, !PT ;  /* 0xffffe0003a037812 */ /* 0x000fe400078ec0ff */
[----:B------:R-:W-:Y:S02]  /*8170*/  LOP3.LUT R20, R59, 0xffffe000, RZ, 0xc0, !PT ;  /* 0xffffe0003b147812 */ /* 0x000fe400078ec0ff */
[----:B------:R-:W-:Y:S02]  /*8180*/  LOP3.LUT R21, R52, 0xffffe000, RZ, 0xc0, !PT ;  /* 0xffffe00034157812 */ /* 0x000fe400078ec0ff */
[----:B------:R-:W-:Y:S01]  /*8190*/  LOP3.LUT R26, R53, 0xffffe000, RZ, 0xc0, !PT ;  /* 0xffffe000351a7812 */ /* 0x000fe200078ec0ff */
[----:B------:R-:W3:Y:S01]  /*81a0*/  LDTM.16dp128bit.x8 R4, tmem[UR4+0x60] ;  /* 0x00006004000479ee */ /* 0x000ee20008180000 */
[----:B------:R-:W-:Y:S01]  /*81b0*/  R2UR UR4, R80 ;  /* 0x00000000500472ca */ /* 0x000fe200000e0000 */
[----:B------:R-:W-:Y:S01]  /*81c0*/  NOP ;  /* 0x0000000000007918 */ /* 0x000fe20000000000 */
[----:B--2---:R-:W-:Y:S02]  /*81d0*/  LOP3.LUT R29, R54, 0xffffe000, RZ, 0xc0, !PT ;  /* 0xffffe000361d7812 */ /* 0x004fe400078ec0ff */
[----:B------:R-:W-:Y:S02]  /*81e0*/  LOP3.LUT R28, R55, 0xffffe000, RZ, 0xc0, !PT ;  /* 0xffffe000371c7812 */ /* 0x000fe400078ec0ff */
[----:B------:R-:W-:Y:S02]  /*81f0*/  LOP3.LUT R31, R48, 0xffffe000, RZ, 0xc0, !PT ;  /* 0xffffe000301f7812 */ /* 0x000fe400078ec0ff */
[----:B------:R-:W-:Y:S02]  /*8200*/  LOP3.LUT R30, R49, 0xffffe000, RZ, 0xc0, !PT ;  /* 0xffffe000311e7812 */ /* 0x000fe400078ec0ff */
[----:B------:R-:W-:Y:S02]  /*8210*/  LOP3.LUT R33, R50, 0xffffe000, RZ, 0xc0, !PT ;  /* 0xffffe00032217812 */ /* 0x000fe400078ec0ff */
[----:B------:R-:W-:Y:S01]  /*8220*/  LOP3.LUT R32, R51, 0xffffe000, RZ, 0xc0, !PT ;  /* 0xffffe00033207812 */ /* 0x000fe200078ec0ff */
[----:B------:R-:W-:Y:S01]  /*8230*/  UIADD3 UR4, UPT, UPT, UR4, 0xd0, URZ ;  /* 0x000000d004047890 */ /* 0x000fe2000fffe0ff */
[----:B------:R-:W-:Y:S02]  /*8240*/  LOP3.LUT R35, R44, 0xffffe000, RZ, 0xc0, !PT ;  /* 0xffffe0002c237812 */ /* 0x000fe400078ec0ff */
[----:B------:R-:W-:Y:S02]  /*8250*/  LOP3.LUT R34, R45, 0xffffe000, RZ, 0xc0, !PT ;  /* 0xffffe0002d227812 */ /* 0x000fe400078ec0ff */
[----:B------:R-:W-:Y:S02]  /*8260*/  LOP3.LUT R37, R46, 0xffffe000, RZ, 0xc0, !PT ;  /* 0xffffe0002e257812 */ /* 0x000fe400078ec0ff */
[----:B------:R-:W-:Y:S01]  /*8270*/  LOP3.LUT R36, R47, 0xffffe000, RZ, 0xc0, !PT ;  /* 0xffffe0002f247812 */ /* 0x000fe200078ec0ff */
[C---:B---3--:R-:W-:Y:S01]  /*8280*/  FMUL R4, R24.reuse, R4 ;  /* 0x0000000418047220 */ /* 0x048fe20000400000 */
[C---:B------:R-:W-:Y:S01]  /*8290*/  FMUL R5, R24.reuse, R5 ;  /* 0x0000000518057220 */ /* 0x040fe20000400000 */
[C---:B------:R-:W-:Y:S01]  /*82a0*/  FMUL R6, R24.reuse, R6 ;  /* 0x0000000618067220 */ /* 0x040fe20000400000 */
[C---:B------:R-:W-:Y:S01]  /*82b0*/  FMUL R7, R24.reuse, R7 ;  /* 0x0000000718077220 */ /* 0x040fe20000400000 */
[C---:B------:R-:W-:Y:S01]  /*82c0*/  FFMA R4, R27.reuse, R0, R4 ;  /* 0x000000001b047223 */ /* 0x040fe20000000004 */
[C---:B------:R-:W-:Y:S01]  /*82d0*/  FMUL R8, R24.reuse, R8 ;  /* 0x0000000818087220 */ /* 0x040fe20000400000 */
[C---:B------:R-:W-:Y:S01]  /*82e0*/  FFMA R5, R27.reuse, R2, R5 ;  /* 0x000000021b057223 */ /* 0x040fe20000000005 */
[C---:B------:R-:W-:Y:S01]  /*82f0*/  FMUL R9, R24.reuse, R9 ;  /* 0x0000000918097220 */ /* 0x040fe20000400000 */
[C---:B------:R-:W-:Y:S01]  /*8300*/  FFMA R6, R27.reuse, R3, R6 ;  /* 0x000000031b067223 */ /* 0x040fe20000000006 */
[----:B------:R-:W-:Y:S01]  /*8310*/  F2FP.TF32.F32.PACK_B R4, R4 ;  /* 0x00000004ff04723e */ /* 0x000fe200024050ff */
[C---:B------:R-:W-:Y:S01]  /*8320*/  FMUL R10, R24.reuse, R10 ;  /* 0x0000000a180a7220 */ /* 0x040fe20000400000 */
[----:B------:R-:W-:Y:S01]  /*8330*/  F2FP.TF32.F32.PACK_B R5, R5 ;  /* 0x00000005ff05723e */ /* 0x000fe200024050ff */
[C---:B------:R-:W-:Y:S01]  /*8340*/  FFMA R7, R27.reuse, R20, R7 ;  /* 0x000000141b077223 */ /* 0x040fe20000000007 */
[C---:B------:R-:W-:Y:S01]  /*8350*/  FMUL R11, R24.reuse, R11 ;  /* 0x0000000b180b7220 */ /* 0x040fe20000400000 */
[----:B-1----:R-:W-:Y:S01]  /*8360*/  UPRMT UR4, UR5, 0x654, UR4 ;  /* 0x0000065405047896 */ /* 0x002fe20008000004 */
[C---:B------:R-:W-:Y:S01]  /*8370*/  FFMA R8, R27.reuse, R21, R8 ;  /* 0x000000151b087223 */ /* 0x040fe20000000008 */
[C---:B------:R-:W-:Y:S01]  /*8380*/  FMUL R12, R24.reuse, R12 ;  /* 0x0000000c180c7220 */ /* 0x040fe20000400000 */
[C---:B------:R-:W-:Y:S01]  /*8390*/  FFMA R9, R27.reuse, R26, R9 ;  /* 0x0000001a1b097223 */ /* 0x040fe20000000009 */
[C---:B------:R-:W-:Y:S01]  /*83a0*/  FMUL R13, R24.reuse, R13 ;  /* 0x0000000d180d7220 */ /* 0x040fe20000400000 */
[C---:B------:R-:W-:Y:S01]  /*83b0*/  FFMA R10, R27.reuse, R29, R10 ;  /* 0x0000001d1b0a7223 */ /* 0x040fe2000000000a */
[C---:B------:R-:W-:Y:S01]  /*83c0*/  FMUL R14, R24.reuse, R14 ;  /* 0x0000000e180e7220 */ /* 0x040fe20000400000 */
[C---:B------:R-:W-:Y:S01]  /*83d0*/  FFMA R11, R27.reuse, R28, R11 ;  /* 0x0000001c1b0b7223 */ /* 0x040fe2000000000b */
[C---:B------:R-:W-:Y:S01]  /*83e0*/  FMUL R15, R24.reuse, R15 ;  /* 0x0000000f180f7220 */ /* 0x040fe20000400000 */
[----:B------:R-:W-:Y:S01]  /*83f0*/  F2FP.TF32.F32.PACK_B R6, R6 ;  /* 0x00000006ff06723e */ /* 0x000fe200024050ff */
[C---:B------:R-:W-:Y:S01]  /*8400*/  FFMA R12, R27.reuse, R31, R12 ;  /* 0x0000001f1b0c7223 */ /* 0x040fe2000000000c */
[----:B------:R-:W-:Y:S01]  /*8410*/  F2FP.TF32.F32.PACK_B R7, R7 ;  /* 0x00000007ff07723e */ /* 0x000fe200024050ff */
[C---:B------:R-:W-:Y:S01]  /*8420*/  FMUL R16, R24.reuse, R16 ;  /* 0x0000001018107220 */ /* 0x040fe20000400000 */
[C---:B------:R-:W-:Y:S01]  /*8430*/  FFMA R13, R27.reuse, R30, R13 ;  /* 0x0000001e1b0d7223 */ /* 0x040fe2000000000d */
[C---:B------:R-:W-:Y:S01]  /*8440*/  FMUL R17, R24.reuse, R17 ;  /* 0x0000001118117220 */ /* 0x040fe20000400000 */
[C---:B------:R-:W-:Y:S01]  /*8450*/  FFMA R14, R27.reuse, R33, R14 ;  /* 0x000000211b0e7223 */ /* 0x040fe2000000000e */
[C---:B------:R-:W-:Y:S01]  /*8460*/  FMUL R18, R24.reuse, R18 ;  /* 0x0000001218127220 */ /* 0x040fe20000400000 */
[C---:B------:R-:W-:Y:S01]  /*8470*/  FFMA R15, R27.reuse, R32, R15 ;  /* 0x000000201b0f7223 */ /* 0x040fe2000000000f */
[----:B------:R-:W-:Y:S01]  /*8480*/  FMUL R19, R24, R19 ;  /* 0x0000001318137220 */ /* 0x000fe20000400000 */
[----:B------:R-:W-:Y:S01]  /*8490*/  F2FP.TF32.F32.PACK_B R8, R8 ;  /* 0x00000008ff08723e */ /* 0x000fe200024050ff */
[C---:B------:R-:W-:Y:S01]  /*84a0*/  FFMA R16, R27.reuse, R35, R16 ;  /* 0x000000231b107223 */ /* 0x040fe20000000010 */
[----:B------:R-:W-:Y:S01]  /*84b0*/  F2FP.TF32.F32.PACK_B R9, R9 ;  /* 0x00000009ff09723e */ /* 0x000fe200024050ff */
[----:B------:R-:W-:Y:S01]  /*84c0*/  SYNCS.ARRIVE.TRANS64.RED.A1T0 RZ, [UR4], RZ ;  /* 0x000000ffffff79a7 */ /* 0x000fe20008100404 */
[----:B------:R1:W-:Y:S01]  /*84d0*/  STSM.16.M88.4 [R79+0x6400], R4 ;  /* 0x006400044f007844 */ /* 0x0003e20000000200 */
[----:B------:R-:W-:Y:S01]  /*84e0*/  F2FP.TF32.F32.PACK_B R10, R10 ;  /* 0x0000000aff0a723e */ /* 0x000fe200024050ff */
[C---:B------:R-:W-:Y:S01]  /*84f0*/  FFMA R17, R27.reuse, R34, R17 ;  /* 0x000000221b117223 */ /* 0x040fe20000000011 */
[----:B------:R-:W-:Y:S01]  /*8500*/  F2FP.TF32.F32.PACK_B R11, R11 ;  /* 0x0000000bff0b723e */ /* 0x000fe200024050ff */
[C---:B------:R-:W-:Y:S01]  /*8510*/  FFMA R18, R27.reuse, R37, R18 ;  /* 0x000000251b127223 */ /* 0x040fe20000000012 */
[----:B------:R-:W-:Y:S01]  /*8520*/  FFMA R19, R27, R36, R19 ;  /* 0x000000241b137223 */ /* 0x000fe20000000013 */
[----:B------:R-:W-:Y:S02]  /*8530*/  F2FP.TF32.F32.PACK_B R12, R12 ;  /* 0x0000000cff0c723e */ /* 0x000fe400024050ff */
[----:B------:R1:W-:Y:S01]  /*8540*/  STSM.16.M88.4 [R78+0x6400], R8 ;  /* 0x006400084e007844 */ /* 0x0003e20000000200 */
[----:B------:R-:W-:Y:S02]  /*8550*/  F2FP.TF32.F32.PACK_B R13, R13 ;  /* 0x0000000dff0d723e */ /* 0x000fe400024050ff */
[----:B------:R-:W-:Y:S02]  /*8560*/  F2FP.TF32.F32.PACK_B R14, R14 ;  /* 0x0000000eff0e723e */ /* 0x000fe400024050ff */
        /* <DEDUP_REMOVED lines=16> */
[----:B------:R-:W-:Y:S02]  /*8670*/  UIADD3 UR9, UPT, UPT, UR49, 0x60, URZ ;  /* 0x0000006031097890 */ /* 0x000fe4000fffe0ff */
[----:B------:R-:W-:Y:S01]  /*8680*/  UIADD3 UR8, UPT, UPT, UR44, 0x6400, URZ ;  /* 0x000064002c087890 */ /* 0x000fe2000fffe0ff */
[----:B------:R-:W-:Y:S01]  /*8690*/  UMOV UR10, UR50 ;  /* 0x00000032000a7c82 */ /* 0x000fe20008000000 */
[----:B------:R-:W-:Y:S01]  /*86a0*/  UMOV UR11, UR36 ;  /* 0x00000024000b7c82 */ /* 0x000fe20008000000 */
[----:B--2---:R-:W-:Y:S04]  /*86b0*/  UIADD3 UR4, UP0, UPT, UR6, 0x680, URZ ;  /* 0x0000068006047890 */ /* 0x004fe8000ff1e0ff */
[----:B------:R-:W-:Y:S09]  /*86c0*/  UIADD3.X UR5, UPT, UPT, URZ, UR7, URZ, UP0, !UPT ;  /* 0x00000007ff057290 */ /* 0x000ff200087fe4ff */
[----:B------:R2:W-:Y:S01]  /*86d0*/  UTMASTG.3D [UR8], [UR4] ;  /* 0x00000008040073b5 */ /* 0x0005e20008010000 */
[----:B------:R0:W-:Y:S01]  /*86e0*/  UTMACMDFLUSH ;  /* 0x00000000000079b7 */ /* 0x0001e20000000000 */
[----:B--2---:R-:W-:Y:S04]  /*86f0*/  DEPBAR.LE SB0, 0x1 ;  /* 0x000080400000791a */ /* 0x004fe80000000000 */
.L_x_131:
[----:B------:R-:W-:Y:S05]  /*8700*/  BSYNC.RECONVERGENT B0 ;  /* 0x0000000000007941 */ /* 0x000fea0003800200 */
.L_x_130:
[----:B------:R-:W-:Y:S01]  /*8710*/  BAR.SYNC.DEFER_BLOCKING 0x1, 0x80 ;  /* 0x0042000000007b1d */ /* 0x000fe20000010000 */
[----:B------:R-:W-:Y:S01]  /*8720*/  UISETP.NE.AND UP0, UPT, UR47, -0x4, UPT ;  /* 0xfffffffc2f00788c */ /* 0x000fe2000bf05270 */
[----:B------:R-:W-:Y:S08]  /*8730*/  IADD3 R0, PT, PT, R22, 0x1, RZ ;  /* 0x0000000116007810 */ /* 0x000ff00007ffe0ff */
[----:B------:R-:W-:Y:S05]  /*8740*/  BRA.U !UP0, `(.L_x_132) ;  /* 0x0000000108247547 */ /* 0x000fea000b800000 */
[----:B------:R-:W-:Y:S01]  /*8750*/  ISETP.NE.AND P0, PT, R77, RZ, PT ;  /* 0x000000ff4d00720c */ /* 0x000fe20003f05270 */
[----:B------:R-:W-:Y:S01]  /*8760*/  IMAD.U32 R2, RZ, RZ, UR46 ;  /* 0x0000002eff027e24 */ /* 0x000fe2000f8e00ff */
[----:B------:R-:W-:Y:S04]  /*8770*/  UIADD3 UR4, UPT, UPT, UR46, 0x1, URZ ;  /* 0x000000012e047890 */ /* 0x000fe8000fffe0ff */
[----:B------:R-:W-:Y:S04]  /*8780*/  UISETP.NE.AND UP0, UPT, UR4, 0x4, UPT ;  /* 0x000000040400788c */ /* 0x000fe8000bf05270 */
[----:B------:R-:W-:Y:S03]  /*8790*/  USEL UR46, UR4, URZ, UP0 ;  /* 0x000000ff042e7287 */ /* 0x000fe60008000000 */
[----:B------:R-:W-:Y:S05]  /*87a0*/  @P0 LEA R2, R2, UR44, 0x3 ;  /* 0x0000002c02020c11 */ /* 0x000fea000f8e18ff */
[----:B------:R-:W-:Y:S05]  /*87b0*/  @P0 VIADD R2, R2, 0x60 ;  /* 0x0000006002020836 */ /* 0x000fea0000000000 */
[----:B------:R-:W-:Y:S04]  /*87c0*/  @P0 PRMT R2, R87, 0x654, R2 ;  /* 0x0000065457020816 */ /* 0x000fe80000000002 */
[----:B------:R2:W-:Y:S03]  /*87d0*/  @P0 SYNCS.ARRIVE.TRANS64.RED.A1T0 RZ, [R2+URZ], RZ ;  /* 0x000000ff02ff09a7 */ /* 0x0005e600081004ff */
.L_x_132:
[----:B------:R-:W-:Y:S01]  /*87e0*/  R2UR UR5, R65 ;  /* 0x00000000410572ca */ /* 0x000fe200000e0000 */
[----:B------:R-:W-:Y:S01]  /*87f0*/  UISETP.NE.AND UP0, UPT, UR61, URZ, UPT ;  /* 0x000000ff3d00728c */ /* 0x000fe2000bf05270 */
[----:B------:R-:W-:Y:S01]  /*8800*/  R2UR UR4, R66 ;  /* 0x00000000420472ca */ /* 0x000fe200000e0000 */
[----:B------:R-:W-:Y:S01]  /*8810*/  UIADD3 UR47, UPT, UPT, UR47, 0x4, URZ ;  /* 0x000000042f2f7890 */ /* 0x000fe2000fffe0ff */
[----:B------:R-:W-:Y:S01]  /*8820*/  ISETP.NE.AND P0, PT, R70, 0x2, PT ;  /* 0x000000024600780c */ /* 0x000fe20003f05270 */
[----:B------:R-:W-:Y:S01]  /*8830*/  UMOV UR36, UR60 ;  /* 0x0000003c00247c82 */ /* 0x000fe20008000000 */
[----:B------:R-:W-:Y:S02]  /*8840*/  ISETP.NE.AND P1, PT, R0, 0x4, PT ;  /* 0x000000040000780c */ /* 0x000fe40003f25270 */
[----:B--2---:R-:W-:Y:S02]  /*8850*/  SEL R2, RZ, 0x1, P0 ;  /* 0x00000001ff027807 */ /* 0x004fe40000000000 */
[----:B------:R-:W-:Y:S02]  /*8860*/  SEL R3, RZ, 0x1, P1 ;  /* 0x00000001ff037807 */ /* 0x000fe40000800000 */
[----:B------:R-:W-:Y:S01]  /*8870*/  LOP3.LUT R71, R71, R2, RZ, 0x3c, !PT ;  /* 0x0000000247477212 */ /* 0x000fe200078e3cff */
[----:B------:R-:W-:Y:S01]  /*8880*/  UIADD3 UR31, UPT, UPT, UR37, UR5, URZ ;  /* 0x00000005251f7290 */ /* 0x000fe2000fffe0ff */
[----:B------:R-:W-:Y:S01]  /*8890*/  LOP3.LUT R72, R72, R3, RZ, 0x3c, !PT ;  /* 0x0000000348487212 */ /* 0x000fe200078e3cff */
[----:B------:R-:W-:Y:S01]  /*88a0*/  UIADD3 UR30, UPT, UPT, UR38, UR4, URZ ;  /* 0x00000004261e7290 */ /* 0x000fe2000fffe0ff */
[----:B------:R-:W-:Y:S02]  /*88b0*/  SEL R70, R70, RZ, P0 ;  /* 0x000000ff46467207 */ /* 0x000fe40000000000 */
[----:B------:R-:W-:Y:S01]  /*88c0*/  SEL R22, R0, RZ, P1 ;  /* 0x000000ff00167207 */ /* 0x000fe20000800000 */
[----:B------:R-:W-:Y:S08]  /*88d0*/  BRA.U UP0, `(.L_x_133) ;  /* 0xffffffc9009c7547 */ /* 0x000ff0000b83ffff */
[----:B------:R-:W-:-:S13]  /*88e0*/  R2UR UR4, R67 ;  /* 0x00000000430472ca */ /* 0x000fda00000e0000 */
[----:B------:R-:W-:-:S09]  /*88f0*/  UISETP.NE.AND UP0, UPT, UR4, URZ, UPT ;  /* 0x000000ff0400728c */ /* 0x000fd2000bf05270 */
[----:B------:R-:W-:Y:S05]  /*8900*/  BRA.U !UP0, `(.L_x_134) ;  /* 0x0000000108487547 */ /* 0x000fea000b800000 */
[----:B------:R-:W2:Y:S02]  /*8910*/  LDCU.64 UR4, c[0x0][0x890] ;  /* 0x00011200ff0477ac */ /* 0x000ea40008000a00 */
[----:B--2---:R-:W-:-:S04]  /*8920*/  UISETP.NE.U32.AND UP0, UPT, UR4, URZ, UPT ;  /* 0x000000ff0400728c */ /* 0x004fc8000bf05070 */
[----:B------:R-:W-:-:S09]  /*8930*/  UISETP.NE.AND.EX UP0, UPT, UR5, URZ, UPT, UP0 ;  /* 0x000000ff0500728c */ /* 0x000fd2000bf05300 */
[----:B------:R-:W-:Y:S05]  /*8940*/  BRA.U UP0, `(.L_x_135) ;  /* 0x00000001000c7547 */ /* 0x000fea000b800000 */
[----:B------:R-:W-:-:S13]  /*8950*/  FSETP.NEU.AND P0, PT, R27, RZ, PT ;  /* 0x000000ff1b00720b */ /* 0x000fda0003f0d000 */
[----:B------:R-:W-:Y:S05]  /*8960*/  @!P0 EXIT ;  /* 0x000000000000894d */ /* 0x000fea0003800000 */
[----:B------:R-:W-:Y:S05]  /*8970*/  BRA `(.L_x_134) ;  /* 0x00000000002c7947 */ /* 0x000fea0003800000 */
.L_x_135:
[----:B------:R-:W-:Y:S01]  /*8980*/  ISETP.NE.AND P0, PT, R69, RZ, PT ;  /* 0x000000ff4500720c */ /* 0x000fe20003f05270 */
[----:B------:R-:W-:-:S12]  /*8990*/  BSSY.RECONVERGENT B0, `(.L_x_134) ;  /* 0x0000009000007945 */ /* 0x000fd80003800200 */
[----:B------:R-:W-:Y:S05]  /*89a0*/  @P0 BRA `(.L_x_136) ;  /* 0x0000000000140947 */ /* 0x000fea0003800000 */
[----:B------:R-:W2:Y:S02]  /*89b0*/  LDCU.64 UR4, c[0x0][0x888] ;  /* 0x00011100ff0477ac */ /* 0x000ea40008000a00 */
[----:B--2---:R-:W-:-:S04]  /*89c0*/  ISETP.NE.U32.AND P0, PT, RZ, UR4, PT ;  /* 0x00000004ff007c0c */ /* 0x004fc8000bf05070 */
[----:B------:R-:W-:-:S13]  /*89d0*/  ISETP.NE.AND.EX P0, PT, RZ, UR5, PT, P0 ;  /* 0x00000005ff007c0c */ /* 0x000fda000bf05300 */
[----:B------:R-:W-:Y:S05]  /*89e0*/  @!P0 EXIT ;  /* 0x000000000000894d */ /* 0x000fea0003800000 */
[----:B------:R-:W-:Y:S05]  /*89f0*/  BRA `(.L_x_137) ;  /* 0x0000000000087947 */ /* 0x000fea0003800000 */
.L_x_136:
[----:B------:R-:W-:-:S13]  /*8a00*/  FSETP.NEU.AND P0, PT, R27, RZ, PT ;  /* 0x000000ff1b00720b */ /* 0x000fda0003f0d000 */
[----:B------:R-:W-:Y:S05]  /*8a10*/  @!P0 EXIT ;  /* 0x000000000000894d */ /* 0x000fea0003800000 */
.L_x_137:
[----:B------:R-:W-:Y:S05]  /*8a20*/  BSYNC.RECONVERGENT B0 ;  /* 0x0000000000007941 */ /* 0x000fea0003800200 */
.L_x_134:
[----:B------:R-:W2:Y:S01]  /*8a30*/  S2UR UR5, SR_CgaCtaId ;  /* 0x00000000000579c3 */ /* 0x000ea20000008800 */
[----:B------:R-:W-:Y:S01]  /*8a40*/  ULEA UR4, UR46, UR44, 0x3 ;  /* 0x0000002c2e047291 */ /* 0x000fe2000f8e18ff */
[----:B------:R-:W-:-:S04]  /*8a50*/  DEPBAR.LE SB0, 0x0 ;  /* 0x000080000000791a */ /* 0x000fc80000000000 */
[----:B------:R-:W-:-:S04]  /*8a60*/  UIADD3 UR4, UPT, UPT, UR4, 0x60, URZ ;  /* 0x0000006004047890 */ /* 0x000fc8000fffe0ff */
[----:B--2---:R-:W-:-:S09]  /*8a70*/  UPRMT UR4, UR5, 0x654, UR4 ;  /* 0x0000065405047896 */ /* 0x004fd20008000004 */
[----:B------:R-:W-:Y:S01]  /*8a80*/  SYNCS.ARRIVE.TRANS64.RED.A1T0 RZ, [UR4], RZ ;  /* 0x000000ffffff79a7 */ /* 0x000fe20008100404 */
[----:B------:R-:W-:Y:S05]  /*8a90*/  EXIT ;  /* 0x000000000000794d */ /* 0x000fea0003800000 */
.L_x_24:
[----:B-1----:R1:W3:Y:S02]  /*8aa0*/  SYNCS.PHASECHK.TRANS64.TRYWAIT P0, [R0+URZ+0x100], R3 ;  /* 0x00010003000075a7 */ /* 0x0022e400080011ff */
[----:B---3--:R-:W-:Y:S05]  /*8ab0*/  @!P0 NANOSLEEP.SYNCS 0x989680 ;  /* 0x009896800000895d */ /* 0x008fea0003900000 */
[----:B------:R-:W3:Y:S02]  /*8ac0*/  @!P0 SYNCS.PHASECHK.TRANS64 P0, [R0+URZ+0x100], R3 ;  /* 0x00010003000085a7 */ /* 0x000ee400080010ff */
[----:B---3--:R-:W-:Y:S05]  /*8ad0*/  @!P0 BRA `(.L_x_24) ;  /* 0xfffffffc00f08947 */ /* 0x008fea000383ffff */
[----:B------:R-:W-:Y:S05]  /*8ae0*/  BRA `(.L_x_138) ;  /* 0xffffff8c00787947 */ /* 0x000fea000383ffff */
.L_x_27:
[----:B-1----:R-:W-:-:S07]  /*8af0*/  MOV R0, UR33 ;  /* 0x0000002100007c02 */ /* 0x002fce0008000f00 */
.L_x_139:
[----:B-1----:R1:W3:Y:S02]  /*8b00*/  SYNCS.PHASECHK.TRANS64.TRYWAIT P0, [R0+URZ+0x20], R3 ;  /* 0x00002003000075a7 */ /* 0x0022e400080011ff */
[----:B---3--:R-:W-:Y:S05]  /*8b10*/  @!P0 NANOSLEEP.SYNCS 0x989680 ;  /* 0x009896800000895d */ /* 0x008fea0003900000 */
[----:B------:R-:W3:Y:S02]  /*8b20*/  @!P0 SYNCS.PHASECHK.TRANS64 P0, [R0+URZ+0x20], R3 ;  /* 0x00002003000085a7 */ /* 0x000ee400080010ff */
[----:B---3--:R-:W-:Y:S05]  /*8b30*/  @!P0 BRA `(.L_x_139) ;  /* 0xfffffffc00f08947 */ /* 0x008fea000383ffff */
[----:B------:R-:W-:Y:S05]  /*8b40*/  BRA `(.L_x_26) ;  /* 0xffffff8c00b87947 */ /* 0x000fea000383ffff */
.L_x_34:
[----:B-1----:R-:W-:-:S07]  /*8b50*/  MOV R0, UR9 ;  /* 0x0000000900007c02 */ /* 0x002fce0008000f00 */
.L_x_140:
[----:B-1----:R1:W3:Y:S02]  /*8b60*/  SYNCS.PHASECHK.TRANS64.TRYWAIT P0, [R0+URZ+0x20], R3 ;  /* 0x00002003000075a7 */ /* 0x0022e400080011ff */
[----:B---3--:R-:W-:Y:S05]  /*8b70*/  @!P0 NANOSLEEP.SYNCS 0x989680 ;  /* 0x009896800000895d */ /* 0x008fea0003900000 */
[----:B------:R-:W3:Y:S02]  /*8b80*/  @!P0 SYNCS.PHASECHK.TRANS64 P0, [R0+URZ+0x20], R3 ;  /* 0x00002003000085a7 */ /* 0x000ee400080010ff */
[----:B---3--:R-:W-:Y:S05]  /*8b90*/  @!P0 BRA `(.L_x_140) ;  /* 0xfffffffc00f08947 */ /* 0x008fea000383ffff */
[----:B------:R-:W-:Y:S05]  /*8ba0*/  BRA `(.L_x_33) ;  /* 0xffffff9000787947 */ /* 0x000fea000383ffff */
.L_x_39:
[----:B-1----:R1:W3:Y:S02]  /*8bb0*/  SYNCS.PHASECHK.TRANS64.TRYWAIT P0, [R3+URZ+0x90], R0 ;  /* 0x00009000030075a7 */ /* 0x0022e400080011ff */
[----:B---3--:R-:W-:Y:S05]  /*8bc0*/  @!P0 NANOSLEEP.SYNCS 0x989680 ;  /* 0x009896800000895d */ /* 0x008fea0003900000 */
[----:B------:R-:W3:Y:S02]  /*8bd0*/  @!P0 SYNCS.PHASECHK.TRANS64 P0, [R3+URZ+0x90], R0 ;  /* 0x00009000030085a7 */ /* 0x000ee400080010ff */
[----:B---3--:R-:W-:Y:S05]  /*8be0*/  @!P0 BRA `(.L_x_39) ;  /* 0xfffffffc00f08947 */ /* 0x008fea000383ffff */
[----:B------:R-:W-:Y:S05]  /*8bf0*/  BRA `(.L_x_141) ;  /* 0xffffff9400187947 */ /* 0x000fea000383ffff */
.L_x_43:
[----:B-1----:R-:W-:-:S07]  /*8c00*/  MOV R0, UR4 ;  /* 0x0000000400007c02 */ /* 0x002fce0008000f00 */
.L_x_142:
[----:B-1----:R1:W3:Y:S02]  /*8c10*/  SYNCS.PHASECHK.TRANS64.TRYWAIT P0, [R0+URZ], R3 ;  /* 0x00000003000075a7 */ /* 0x0022e400080011ff */
[----:B---3--:R-:W-:Y:S05]  /*8c20*/  @!P0 NANOSLEEP.SYNCS 0x989680 ;  /* 0x009896800000895d */ /* 0x008fea0003900000 */
[----:B------:R-:W3:Y:S02]  /*8c30*/  @!P0 SYNCS.PHASECHK.TRANS64 P0, [R0+URZ], R3 ;  /* 0x00000003000085a7 */ /* 0x000ee400080010ff */
[----:B---3--:R-:W-:Y:S05]  /*8c40*/  @!P0 BRA `(.L_x_142) ;  /* 0xfffffffc00f08947 */ /* 0x008fea000383ffff */
[----:B------:R-:W-:Y:S05]  /*8c50*/  BRA `(.L_x_143) ;  /* 0xffffff9800c47947 */ /* 0x000fea000383ffff */
.L_x_44:
[----:B------:R-:W-:-:S07]  /*8c60*/  MOV R0, UR5 ;  /* 0x0000000500007c02 */ /* 0x000fce0008000f00 */
.L_x_144:
[----:B-1----:R1:W3:Y:S02]  /*8c70*/  SYNCS.PHASECHK.TRANS64.TRYWAIT P0, [R0+URZ], R3 ;  /* 0x00000003000075a7 */ /* 0x0022e400080011ff */
[----:B---3--:R-:W-:Y:S05]  /*8c80*/  @!P0 NANOSLEEP.SYNCS 0x989680 ;  /* 0x009896800000895d */ /* 0x008fea0003900000 */
[----:B------:R-:W3:Y:S02]  /*8c90*/  @!P0 SYNCS.PHASECHK.TRANS64 P0, [R0+URZ], R3 ;  /* 0x00000003000085a7 */ /* 0x000ee400080010ff */
[----:B---3--:R-:W-:Y:S05]  /*8ca0*/  @!P0 BRA `(.L_x_144) ;  /* 0xfffffffc00f08947 */ /* 0x008fea000383ffff */
[----:B------:R-:W-:Y:S05]  /*8cb0*/  BRA `(.L_x_145) ;  /* 0xffffff9800d07947 */ /* 0x000fea000383ffff */
.L_x_45:
[----:B------:R-:W-:-:S07]  /*8cc0*/  MOV R0, UR5 ;  /* 0x0000000500007c02 */ /* 0x000fce0008000f00 */
.L_x_146:
[----:B-1----:R1:W3:Y:S02]  /*8cd0*/  SYNCS.PHASECHK.TRANS64.TRYWAIT P0, [R0+URZ], R3 ;  /* 0x00000003000075a7 */ /* 0x0022e400080011ff */
[----:B---3--:R-:W-:Y:S05]  /*8ce0*/  @!P0 NANOSLEEP.SYNCS 0x989680 ;  /* 0x009896800000895d */ /* 0x008fea0003900000 */
[----:B------:R-:W3:Y:S02]  /*8cf0*/  @!P0 SYNCS.PHASECHK.TRANS64 P0, [R0+URZ], R3 ;  /* 0x00000003000085a7 */ /* 0x000ee400080010ff */
[----:B---3--:R-:W-:Y:S05]  /*8d00*/  @!P0 BRA `(.L_x_146) ;  /* 0xfffffffc00f08947 */ /* 0x008fea000383ffff */
[----:B------:R-:W-:Y:S05]  /*8d10*/  BRA `(.L_x_147) ;  /* 0xffffff9800dc7947 */ /* 0x000fea000383ffff */
.L_x_48:
[----:B--2---:R2:W3:Y:S02]  /*8d20*/  SYNCS.PHASECHK.TRANS64.TRYWAIT P0, [R2+URZ+0xf0], R5 ;  /* 0x0000f005020075a7 */ /* 0x0044e400080011ff */
[----:B---3--:R-:W-:Y:S05]  /*8d30*/  @!P0 NANOSLEEP.SYNCS 0x989680 ;  /* 0x009896800000895d */ /* 0x008fea0003900000 */
[----:B------:R-:W3:Y:S02]  /*8d40*/  @!P0 SYNCS.PHASECHK.TRANS64 P0, [R2+URZ+0xf0], R5 ;  /* 0x0000f005020085a7 */ /* 0x000ee400080010ff */
[----:B---3--:R-:W-:Y:S05]  /*8d50*/  @!P0 BRA `(.L_x_48) ;  /* 0xfffffffc00f08947 */ /* 0x008fea000383ffff */
[----:B------:R-:W-:Y:S05]  /*8d60*/  BRA `(.L_x_148) ;  /* 0xffffff9c00407947 */ /* 0x000fea000383ffff */
.L_x_49:
[----:B------:R-:W-:-:S07]  /*8d70*/  MOV R2, UR4 ;  /* 0x0000000400027c02 */ /* 0x000fce0008000f00 */
.L_x_149:
[----:B--2---:R2:W3:Y:S02]  /*8d80*/  SYNCS.PHASECHK.TRANS64.TRYWAIT P0, [R2+URZ+0xa0], R5 ;  /* 0x0000a005020075a7 */ /* 0x0044e400080011ff */
[----:B---3--:R-:W-:Y:S05]  /*8d90*/  @!P0 NANOSLEEP.SYNCS 0x989680 ;  /* 0x009896800000895d */ /* 0x008fea0003900000 */
[----:B------:R-:W3:Y:S02]  /*8da0*/  @!P0 SYNCS.PHASECHK.TRANS64 P0, [R2+URZ+0xa0], R5 ;  /* 0x0000a005020085a7 */ /* 0x000ee400080010ff */
[----:B---3--:R-:W-:Y:S05]  /*8db0*/  @!P0 BRA `(.L_x_149) ;  /* 0xfffffffc00f08947 */ /* 0x008fea000383ffff */
[----:B------:R-:W-:Y:S05]  /*8dc0*/  BRA `(.L_x_150) ;  /* 0xffffff9c00507947 */ /* 0x000fea000383ffff */
.L_x_50:
[----:B--2---:R2:W3:Y:S02]  /*8dd0*/  SYNCS.PHASECHK.TRANS64.TRYWAIT P1, [R2+URZ+0x90], R5 ;  /* 0x00009005020075a7 */ /* 0x0044e400080211ff */
[----:B---3--:R-:W-:Y:S05]  /*8de0*/  @!P1 NANOSLEEP.SYNCS 0x989680 ;  /* 0x009896800000995d */ /* 0x008fea0003900000 */
[----:B------:R-:W3:Y:S02]  /*8df0*/  @!P1 SYNCS.PHASECHK.TRANS64 P1, [R2+URZ+0x90], R5 ;  /* 0x00009005020095a7 */ /* 0x000ee400080210ff */
[----:B---3--:R-:W-:Y:S05]  /*8e00*/  @!P1 BRA `(.L_x_50) ;  /* 0xfffffffc00f09947 */ /* 0x008fea000383ffff */
[----:B------:R-:W-:Y:S05]  /*8e10*/  BRA `(.L_x_151) ;  /* 0xffffff9c00807947 */ /* 0x000fea000383ffff */
.L_x_53:
[----:B------:R-:W-:-:S07]  /*8e20*/  MOV R0, UR4 ;  /* 0x0000000400007c02 */ /* 0x000fce0008000f00 */
.L_x_152:
[----:B--2---:R2:W3:Y:S02]  /*8e30*/  SYNCS.PHASECHK.TRANS64.TRYWAIT P0, [R0+URZ+0xa0], R3 ;  /* 0x0000a003000075a7 */ /* 0x0044e400080011ff */
[----:B---3--:R-:W-:Y:S05]  /*8e40*/  @!P0 NANOSLEEP.SYNCS 0x989680 ;  /* 0x009896800000895d */ /* 0x008fea0003900000 */
[----:B------:R-:W3:Y:S02]  /*8e50*/  @!P0 SYNCS.PHASECHK.TRANS64 P0, [R0+URZ+0xa0], R3 ;  /* 0x0000a003000085a7 */ /* 0x000ee400080010ff */
[----:B---3--:R-:W-:Y:S05]  /*8e60*/  @!P0 BRA `(.L_x_152) ;  /* 0xfffffffc00f08947 */ /* 0x008fea000383ffff */
[----:B------:R-:W-:Y:S05]  /*8e70*/  BRA `(.L_x_52) ;  /* 0xffffff9c00d47947 */ /* 0x000fea000383ffff */
.L_x_60:
[----:B-1----:R1:W2:Y:S02]  /*8e80*/  SYNCS.PHASECHK.TRANS64.TRYWAIT P1, [R0+URZ+0x90], R5 ;  /* 0x00009005000075a7 */ /* 0x0022a400080211ff */
[----:B--2---:R-:W-:Y:S05]  /*8e90*/  @!P1 NANOSLEEP.SYNCS 0x989680 ;  /* 0x009896800000995d */ /* 0x004fea0003900000 */
[----:B------:R-:W2:Y:S02]  /*8ea0*/  @!P1 SYNCS.PHASECHK.TRANS64 P1, [R0+URZ+0x90], R5 ;  /* 0x00009005000095a7 */ /* 0x000ea400080210ff */
[----:B--2---:R-:W-:Y:S05]  /*8eb0*/  @!P1 BRA `(.L_x_60) ;  /* 0xfffffffc00f09947 */ /* 0x004fea000383ffff */
[----:B------:R-:W-:Y:S05]  /*8ec0*/  BRA `(.L_x_153) ;  /* 0xffffffa4004c7947 */ /* 0x000fea000383ffff */
.L_x_61:
[----:B------:R-:W-:-:S07]  /*8ed0*/  MOV R3, UR31 ;  /* 0x0000001f00037c02 */ /* 0x000fce0008000f00 */
.L_x_154:
[----:B-1----:R1:W2:Y:S02]  /*8ee0*/  SYNCS.PHASECHK.TRANS64.TRYWAIT P0, [R3+URZ+0xd0], R0 ;  /* 0x0000d000030075a7 */ /* 0x0022a400080011ff */
[----:B--2---:R-:W-:Y:S05]  /*8ef0*/  @!P0 NANOSLEEP.SYNCS 0x989680 ;  /* 0x009896800000895d */ /* 0x004fea0003900000 */
[----:B------:R-:W2:Y:S02]  /*8f00*/  @!P0 SYNCS.PHASECHK.TRANS64 P0, [R3+URZ+0xd0], R0 ;  /* 0x0000d000030085a7 */ /* 0x000ea400080010ff */
[----:B--2---:R-:W-:Y:S05]  /*8f10*/  @!P0 BRA `(.L_x_154) ;  /* 0xfffffffc00f08947 */ /* 0x004fea000383ffff */
[----:B------:R-:W-:Y:S05]  /*8f20*/  BRA `(.L_x_155) ;  /* 0xffffffa4009c7947 */ /* 0x000fea000383ffff */
.L_x_64:
[----:B------:R-:W-:Y:S07]  /*8f30*/  MOV R0, UR5 ;  /* 0x0000000500007c02 */ /* 0x000fee0008000f00 */
.L_x_156:
[----:B-1----:R1:W2:Y:S02]  /*8f40*/  SYNCS.PHASECHK.TRANS64.TRYWAIT P0, [R0+URZ], R3 ;  /* 0x00000003000075a7 */ /* 0x0022a400080011ff */
[----:B--2---:R-:W-:Y:S05]  /*8f50*/  @!P0 NANOSLEEP.SYNCS 0x989680 ;  /* 0x009896800000895d */ /* 0x004fea0003900000 */
[----:B------:R-:W2:Y:S02]  /*8f60*/  @!P0 SYNCS.PHASECHK.TRANS64 P0, [R0+URZ], R3 ;  /* 0x00000003000085a7 */ /* 0x000ea400080010ff */
[----:B--2---:R-:W-:Y:S05]  /*8f70*/  @!P0 BRA `(.L_x_156) ;  /* 0xfffffffc00f08947 */ /* 0x004fea000383ffff */
[----:B------:R-:W-:Y:S05]  /*8f80*/  BRA `(.L_x_63) ;  /* 0xffffffa400b87947 */ /* 0x000fea000383ffff */
.L_x_67:
[----:B------:R-:W-:-:S07]  /*8f90*/  MOV R0, UR4 ;  /* 0x0000000400007c02 */ /* 0x000fce0008000f00 */
.L_x_157:
[----:B--2---:R2:W4:Y:S02]  /*8fa0*/  SYNCS.PHASECHK.TRANS64.TRYWAIT P0, [R0+URZ], R3 ;  /* 0x00000003000075a7 */ /* 0x00452400080011ff */
[----:B----4-:R-:W-:Y:S05]  /*8fb0*/  @!P0 NANOSLEEP.SYNCS 0x989680 ;  /* 0x009896800000895d */ /* 0x010fea0003900000 */
[----:B------:R-:W4:Y:S02]  /*8fc0*/  @!P0 SYNCS.PHASECHK.TRANS64 P0, [R0+URZ], R3 ;  /* 0x00000003000085a7 */ /* 0x000f2400080010ff */
[----:B----4-:R-:W-:Y:S05]  /*8fd0*/  @!P0 BRA `(.L_x_157) ;  /* 0xfffffffc00f08947 */ /* 0x010fea000383ffff */
[----:B------:R-:W-:Y:S05]  /*8fe0*/  BRA `(.L_x_158) ;  /* 0xffffffa800947947 */ /* 0x000fea000383ffff */
.L_x_68:
[----:B------:R-:W-:-:S07]  /*8ff0*/  MOV R0, UR5 ;  /* 0x0000000500007c02 */ /* 0x000fce0008000f00 */
.L_x_159:
[----:B-1----:R1:W2:Y:S02]  /*9000*/  SYNCS.PHASECHK.TRANS64.TRYWAIT P0, [R0+URZ], R3 ;  /* 0x00000003000075a7 */ /* 0x0022a400080011ff */
[----:B--2---:R-:W-:Y:S05]  /*9010*/  @!P0 NANOSLEEP.SYNCS 0x989680 ;  /* 0x009896800000895d */ /* 0x004fea0003900000 */
[----:B------:R-:W2:Y:S02]  /*9020*/  @!P0 SYNCS.PHASECHK.TRANS64 P0, [R0+URZ], R3 ;  /* 0x00000003000085a7 */ /* 0x000ea400080010ff */
[----:B--2---:R-:W-:Y:S05]  /*9030*/  @!P0 BRA `(.L_x_159) ;  /* 0xfffffffc00f08947 */ /* 0x004fea000383ffff */
[----:B------:R-:W-:Y:S05]  /*9040*/  BRA `(.L_x_160) ;  /* 0xffffffa800a07947 */ /* 0x000fea000383ffff */
.L_x_69:
[----:B------:R-:W-:-:S07]  /*9050*/  MOV R0, UR5 ;  /* 0x0000000500007c02 */ /* 0x000fce0008000f00 */
.L_x_161:
[----:B-1----:R1:W2:Y:S02]  /*9060*/  SYNCS.PHASECHK.TRANS64.TRYWAIT P0, [R0+URZ], R3 ;  /* 0x00000003000075a7 */ /* 0x0022a400080011ff */
[----:B--2---:R-:W-:Y:S05]  /*9070*/  @!P0 NANOSLEEP.SYNCS 0x989680 ;  /* 0x009896800000895d */ /* 0x004fea0003900000 */
[----:B------:R-:W2:Y:S02]  /*9080*/  @!P0 SYNCS.PHASECHK.TRANS64 P0, [R0+URZ], R3 ;  /* 0x00000003000085a7 */ /* 0x000ea400080010ff */
[----:B--2---:R-:W-:Y:S05]  /*9090*/  @!P0 BRA `(.L_x_161) ;  /* 0xfffffffc00f08947 */ /* 0x004fea000383ffff */
[----:B------:R-:W-:Y:S05]  /*90a0*/  BRA `(.L_x_162) ;  /* 0xffffffa800ac7947 */ /* 0x000fea000383ffff */
.L_x_70:
[----:B------:R-:W-:-:S07]  /*90b0*/  MOV R0, UR4 ;  /* 0x0000000400007c02 */ /* 0x000fce0008000f00 */
.L_x_163:
[----:B-1----:R1:W2:Y:S02]  /*90c0*/  SYNCS.PHASECHK.TRANS64.TRYWAIT P0, [R0+URZ], R3 ;  /* 0x00000003000075a7 */ /* 0x0022a400080011ff */
[----:B--2---:R-:W-:Y:S05]  /*90d0*/  @!P0 NANOSLEEP.SYNCS 0x989680 ;  /* 0x009896800000895d */ /* 0x004fea0003900000 */
[----:B------:R-:W2:Y:S02]  /*90e0*/  @!P0 SYNCS.PHASECHK.TRANS64 P0, [R0+URZ], R3 ;  /* 0x00000003000085a7 */ /* 0x000ea400080010ff */
[----:B--2---:R-:W-:Y:S05]  /*90f0*/  @!P0 BRA `(.L_x_163) ;  /* 0xfffffffc00f08947 */ /* 0x004fea000383ffff */
[----:B------:R-:W-:Y:S05]  /*9100*/  BRA `(.L_x_164) ;  /* 0xffffffa800b87947 */ /* 0x000fea000383ffff */
.L_x_75:
[----:B-1----:R1:W2:Y:S02]  /*9110*/  SYNCS.PHASECHK.TRANS64.TRYWAIT P0, [R8+URZ+0x90], R5 ;  /* 0x00009005080075a7 */ /* 0x0022a400080011ff */
[----:B--2---:R-:W-:Y:S05]  /*9120*/  @!P0 NANOSLEEP.SYNCS 0x989680 ;  /* 0x009896800000895d */ /* 0x004fea0003900000 */
[----:B------:R-:W2:Y:S02]  /*9130*/  @!P0 SYNCS.PHASECHK.TRANS64 P0, [R8+URZ+0x90], R5 ;  /* 0x00009005080085a7 */ /* 0x000ea400080010ff */
[----:B--2---:R-:W-:Y:S05]  /*9140*/  @!P0 BRA `(.L_x_75) ;  /* 0xfffffffc00f08947 */ /* 0x004fea000383ffff */
[----:B------:R-:W-:Y:S05]  /*9150*/  BRA `(.L_x_165) ;  /* 0xffffffac00fc7947 */ /* 0x000fea000383ffff */
.L_x_78:
[----:B------:R-:W-:Y:S07]  /*9160*/  MOV R0, UR21 ;  /* 0x0000001500007c02 */ /* 0x000fee0008000f00 */
.L_x_166:
[----:B-1----:R1:W2:Y:S02]  /*9170*/  SYNCS.PHASECHK.TRANS64.TRYWAIT P1, [R0+URZ+0x88], R5 ;  /* 0x00008805000075a7 */ /* 0x0022a400080211ff */
[----:B--2---:R-:W-:Y:S05]  /*9180*/  @!P1 NANOSLEEP.SYNCS 0x989680 ;  /* 0x009896800000995d */ /* 0x004fea0003900000 */
[----:B------:R-:W2:Y:S02]  /*9190*/  @!P1 SYNCS.PHASECHK.TRANS64 P1, [R0+URZ+0x88], R5 ;  /* 0x00008805000095a7 */ /* 0x000ea400080210ff */
[----:B--2---:R-:W-:Y:S05]  /*91a0*/  @!P1 BRA `(.L_x_166) ;  /* 0xfffffffc00f09947 */ /* 0x004fea000383ffff */
[----:B------:R-:W-:Y:S05]  /*91b0*/  BRA `(.L_x_77) ;  /* 0xffffffb400787947 */ /* 0x000fea000383ffff */
.L_x_81:
[----:B-1----:R-:W-:Y:S07]  /*91c0*/  MOV R5, UR21 ;  /* 0x0000001500057c02 */ /* 0x002fee0008000f00 */
.L_x_167:
[----:B-1----:R1:W2:Y:S02]  /*91d0*/  SYNCS.PHASECHK.TRANS64.TRYWAIT P0, [R5+URZ+0x60], R4 ;  /* 0x00006004050075a7 */ /* 0x0022a400080011ff */
[----:B--2---:R-:W-:Y:S05]  /*91e0*/  @!P0 NANOSLEEP.SYNCS 0x989680 ;  /* 0x009896800000895d */ /* 0x004fea0003900000 */
[----:B------:R-:W2:Y:S02]  /*91f0*/  @!P0 SYNCS.PHASECHK.TRANS64 P0, [R5+URZ+0x60], R4 ;  /* 0x00006004050085a7 */ /* 0x000ea400080010ff */
[----:B--2---:R-:W-:Y:S05]  /*9200*/  @!P0 BRA `(.L_x_167) ;  /* 0xfffffffc00f08947 */ /* 0x004fea000383ffff */
[----:B------:R-:W-:Y:S05]  /*9210*/  BRA `(.L_x_168) ;  /* 0xffffffb400d07947 */ /* 0x000fea000383ffff */
.L_x_82:
[----:B------:R-:W-:Y:S07]  /*9220*/  MOV R5, UR21 ;  /* 0x0000001500057c02 */ /* 0x000fee0008000f00 */
.L_x_169:
[----:B-1----:R1:W2:Y:S02]  /*9230*/  SYNCS.PHASECHK.TRANS64.TRYWAIT P0, [R5+URZ+0x68], R4 ;  /* 0x00006804050075a7 */ /* 0x0022a400080011ff */
[----:B--2---:R-:W-:Y:S05]  /*9240*/  @!P0 NANOSLEEP.SYNCS 0x989680 ;  /* 0x009896800000895d */ /* 0x004fea0003900000 */
[----:B------:R-:W2:Y:S02]  /*9250*/  @!P0 SYNCS.PHASECHK.TRANS64 P0, [R5+URZ+0x68], R4 ;  /* 0x00006804050085a7 */ /* 0x000ea400080010ff */
[----:B--2---:R-:W-:Y:S05]  /*9260*/  @!P0 BRA `(.L_x_169) ;  /* 0xfffffffc00f08947 */ /* 0x004fea000383ffff */
[----:B------:R-:W-:Y:S05]  /*9270*/  BRA `(.L_x_170) ;  /* 0xffffffb800087947 */ /* 0x000fea000383ffff */
.L_x_83:
[----:B-1----:R-:W-:Y:S07]  /*9280*/  MOV R5, UR21 ;  /* 0x0000001500057c02 */ /* 0x002fee0008000f00 */
.L_x_171:
[----:B-1----:R1:W2:Y:S02]  /*9290*/  SYNCS.PHASECHK.TRANS64.TRYWAIT P0, [R5+URZ+0x70], R4 ;  /* 0x00007004050075a7 */ /* 0x0022a400080011ff */
[----:B--2---:R-:W-:Y:S05]  /*92a0*/  @!P0 NANOSLEEP.SYNCS 0x989680 ;  /* 0x009896800000895d */ /* 0x004fea0003900000 */
[----:B------:R-:W2:Y:S02]  /*92b0*/  @!P0 SYNCS.PHASECHK.TRANS64 P0, [R5+URZ+0x70], R4 ;  /* 0x00007004050085a7 */ /* 0x000ea400080010ff */
[----:B--2---:R-:W-:Y:S05]  /*92c0*/  @!P0 BRA `(.L_x_171) ;  /* 0xfffffffc00f08947 */ /* 0x004fea000383ffff */
[----:B------:R-:W-:Y:S05]  /*92d0*/  BRA `(.L_x_172) ;  /* 0xffffffb8004c7947 */ /* 0x000fea000383ffff */
.L_x_84:
[----:B-1----:R-:W-:Y:S07]  /*92e0*/  MOV R5, UR21 ;  /* 0x0000001500057c02 */ /* 0x002fee0008000f00 */
.L_x_173:
[----:B-1----:R1:W2:Y:S02]  /*92f0*/  SYNCS.PHASECHK.TRANS64.TRYWAIT P0, [R5+URZ+0x78], R4 ;  /* 0x00007804050075a7 */ /* 0x0022a400080011ff */
[----:B--2---:R-:W-:Y:S05]  /*9300*/  @!P0 NANOSLEEP.SYNCS 0x989680 ;  /* 0x009896800000895d */ /* 0x004fea0003900000 */
[----:B------:R-:W2:Y:S02]  /*9310*/  @!P0 SYNCS.PHASECHK.TRANS64 P0, [R5+URZ+0x78], R4 ;  /* 0x00007804050085a7 */ /* 0x000ea400080010ff */
[----:B--2---:R-:W-:Y:S05]  /*9320*/  @!P0 BRA `(.L_x_173) ;  /* 0xfffffffc00f08947 */ /* 0x004fea000383ffff */
[----:B------:R-:W-:Y:S05]  /*9330*/  BRA `(.L_x_174) ;  /* 0xffffffb800947947 */ /* 0x000fea000383ffff */
.L_x_86:
[----:B------:R-:W-:-:S07]  /*9340*/  MOV R0, UR21 ;  /* 0x0000001500007c02 */ /* 0x000fce0008000f00 */
.L_x_175:
[----:B-1----:R1:W2:Y:S02]  /*9350*/  SYNCS.PHASECHK.TRANS64.TRYWAIT P0, [R0+URZ+0x60], R3 ;  /* 0x00006003000075a7 */ /* 0x0022a400080011ff */
[----:B--2---:R-:W-:Y:S05]  /*9360*/  @!P0 NANOSLEEP.SYNCS 0x989680 ;  /* 0x009896800000895d */ /* 0x004fea0003900000 */
[----:B------:R-:W2:Y:S02]  /*9370*/  @!P0 SYNCS.PHASECHK.TRANS64 P0, [R0+URZ+0x60], R3 ;  /* 0x00006003000085a7 */ /* 0x000ea400080010ff */
[----:B--2---:R-:W-:Y:S05]  /*9380*/  @!P0 BRA `(.L_x_175) ;  /* 0xfffffffc00f08947 */ /* 0x004fea000383ffff */
[----:B------:R-:W-:Y:S05]  /*9390*/  BRA `(.L_x_176) ;  /* 0xffffffbc000c7947 */ /* 0x000fea000383ffff */
.L_x_87:
[----:B-1----:R-:W-:-:S07]  /*93a0*/  MOV R0, UR21 ;  /* 0x0000001500007c02 */ /* 0x002fce0008000f00 */
.L_x_177:
[----:B-1----:R1:W2:Y:S02]  /*93b0*/  SYNCS.PHASECHK.TRANS64.TRYWAIT P0, [R0+URZ+0x68], R3 ;  /* 0x00006803000075a7 */ /* 0x0022a400080011ff */
[----:B--2---:R-:W-:Y:S05]  /*93c0*/  @!P0 NANOSLEEP.SYNCS 0x989680 ;  /* 0x009896800000895d */ /* 0x004fea0003900000 */
[----:B------:R-:W2:Y:S02]  /*93d0*/  @!P0 SYNCS.PHASECHK.TRANS64 P0, [R0+URZ+0x68], R3 ;  /* 0x00006803000085a7 */ /* 0x000ea400080010ff */
[----:B--2---:R-:W-:Y:S05]  /*93e0*/  @!P0 BRA `(.L_x_177) ;  /* 0xfffffffc00f08947 */ /* 0x004fea000383ffff */
[----:B------:R-:W-:Y:S05]  /*93f0*/  BRA `(.L_x_178) ;  /* 0xffffffb800fc7947 */ /* 0x000fea000383ffff */
.L_x_88:
[----:B-1----:R-:W-:-:S07]  /*9400*/  MOV R0, UR21 ;  /* 0x0000001500007c02 */ /* 0x002fce0008000f00 */
.L_x_179:
[----:B-1----:R1:W2:Y:S02]  /*9410*/  SYNCS.PHASECHK.TRANS64.TRYWAIT P0, [R0+URZ+0x70], R3 ;  /* 0x00007003000075a7 */ /* 0x0022a400080011ff */
[----:B--2---:R-:W-:Y:S05]  /*9420*/  @!P0 NANOSLEEP.SYNCS 0x989680 ;  /* 0x009896800000895d */ /* 0x004fea0003900000 */
[----:B------:R-:W2:Y:S02]  /*9430*/  @!P0 SYNCS.PHASECHK.TRANS64 P0, [R0+URZ+0x70], R3 ;  /* 0x00007003000085a7 */ /* 0x000ea400080010ff */
[----:B--2---:R-:W-:Y:S05]  /*9440*/  @!P0 BRA `(.L_x_179) ;  /* 0xfffffffc00f08947 */ /* 0x004fea000383ffff */
[----:B------:R-:W-:Y:S05]  /*9450*/  BRA `(.L_x_180) ;  /* 0xffffffb800ec7947 */ /* 0x000fea000383ffff */
.L_x_90:
[----:B-1----:R1:W2:Y:S02]  /*9460*/  SYNCS.PHASECHK.TRANS64.TRYWAIT P0, [R3+URZ+0x90], R0 ;  /* 0x00009000030075a7 */ /* 0x0022a400080011ff */
[----:B--2---:R-:W-:Y:S05]  /*9470*/  @!P0 NANOSLEEP.SYNCS 0x989680 ;  /* 0x009896800000895d */ /* 0x004fea0003900000 */
[----:B------:R-:W2:Y:S02]  /*9480*/  @!P0 SYNCS.PHASECHK.TRANS64 P0, [R3+URZ+0x90], R0 ;  /* 0x00009000030085a7 */ /* 0x000ea400080010ff */
[----:B--2---:R-:W-:Y:S05]  /*9490*/  @!P0 BRA `(.L_x_90) ;  /* 0xfffffffc00f08947 */ /* 0x004fea000383ffff */
[----:B------:R-:W-:Y:S05]  /*94a0*/  BRA `(.L_x_181) ;  /* 0xffffffbc00bc7947 */ /* 0x000fea000383ffff */
.L_x_101:
[----:B-1----:R-:W-:Y:S04]  /*94b0*/  MOV R0, UR44 ;  /* 0x0000002c00007c02 */ /* 0x002fe80008000f00 */
[----:B------:R1:W2:Y:S03]  /*94c0*/  SYNCS.PHASECHK.TRANS64.TRYWAIT P1, [R0+URZ+0x40], R5 ;  /* 0x00004005000075a7 */ /* 0x0002a600080211ff */
[----:B--2---:R-:W-:Y:S05]  /*94d0*/  @!P1 NANOSLEEP.SYNCS 0x989680 ;  /* 0x009896800000995d */ /* 0x004fea0003900000 */
[----:B------:R-:W2:Y:S02]  /*94e0*/  @!P1 SYNCS.PHASECHK.TRANS64 P1, [R0+URZ+0x40], R5 ;  /* 0x00004005000095a7 */ /* 0x000ea400080210ff */
[----:B--2---:R-:W-:Y:S05]  /*94f0*/  @!P1 BRA `(.L_x_101) ;  /* 0xfffffffc00ec9947 */ /* 0x004fea000383ffff */
[----:B------:R-:W-:Y:S05]  /*9500*/  BRA `(.L_x_100) ;  /* 0xffffffcc00507947 */ /* 0x000fea000383ffff */
.L_x_103:
[----:B-1----:R1:W4:Y:S02]  /*9510*/  SYNCS.PHASECHK.TRANS64.TRYWAIT P0, [R80+URZ+0xb0], R3 ;  /* 0x0000b003500075a7 */ /* 0x00232400080011ff */
[----:B----4-:R-:W-:Y:S05]  /*9520*/  @!P0 NANOSLEEP.SYNCS 0x989680 ;  /* 0x009896800000895d */ /* 0x010fea0003900000 */
[----:B------:R-:W4:Y:S02]  /*9530*/  @!P0 SYNCS.PHASECHK.TRANS64 P0, [R80+URZ+0xb0], R3 ;  /* 0x0000b003500085a7 */ /* 0x000f2400080010ff */
[----:B----4-:R-:W-:Y:S05]  /*9540*/  @!P0 BRA `(.L_x_103) ;  /* 0xfffffffc00f08947 */ /* 0x010fea000383ffff */
[----:B------:R-:W-:Y:S05]  /*9550*/  BRA `(.L_x_102) ;  /* 0xffffffcc007c7947 */ /* 0x000fea000383ffff */
.L_x_112:
[----:B-1----:R1:W2:Y:S02]  /*9560*/  SYNCS.PHASECHK.TRANS64.TRYWAIT P0, [R3+URZ+0x40], R0 ;  /* 0x00004000030075a7 */ /* 0x0022a400080011ff */
[----:B--2---:R-:W-:Y:S05]  /*9570*/  @!P0 NANOSLEEP.SYNCS 0x989680 ;  /* 0x009896800000895d */ /* 0x004fea0003900000 */
[----:B------:R-:W2:Y:S02]  /*9580*/  @!P0 SYNCS.PHASECHK.TRANS64 P0, [R3+URZ+0x40], R0 ;  /* 0x00004000030085a7 */ /* 0x000ea400080010ff */
[----:B--2---:R-:W-:Y:S05]  /*9590*/  @!P0 BRA `(.L_x_112) ;  /* 0xfffffffc00f08947 */ /* 0x004fea000383ffff */
[----:B------:R-:W-:Y:S05]  /*95a0*/  BRA `(.L_x_111) ;  /* 0xffffffd400a07947 */ /* 0x000fea000383ffff */
.L_x_120:
[----:B-1----:R1:W3:Y:S02]  /*95b0*/  SYNCS.PHASECHK.TRANS64.TRYWAIT P0, [R89+URZ+0x40], R4 ;  /* 0x00004004590075a7 */ /* 0x0022e400080011ff */
[----:B---3--:R-:W-:Y:S05]  /*95c0*/  @!P0 NANOSLEEP.SYNCS 0x989680 ;  /* 0x009896800000895d */ /* 0x008fea0003900000 */
[----:B------:R-:W3:Y:S02]  /*95d0*/  @!P0 SYNCS.PHASECHK.TRANS64 P0, [R89+URZ+0x40], R4 ;  /* 0x00004004590085a7 */ /* 0x000ee400080010ff */
[----:B---3--:R-:W-:Y:S05]  /*95e0*/  @!P0 BRA `(.L_x_120) ;  /* 0xfffffffc00f08947 */ /* 0x008fea000383ffff */
[----:B------:R-:W-:Y:S05]  /*95f0*/  BRA `(.L_x_119) ;  /* 0xffffffdc00e87947 */ /* 0x000fea000383ffff */
.L_x_128:
[----:B-1----:R1:W3:Y:S02]  /*9600*/  SYNCS.PHASECHK.TRANS64.TRYWAIT P0, [R92+URZ+0x40], R3 ;  /* 0x000040035c0075a7 */ /* 0x0022e400080011ff */
[----:B---3--:R-:W-:Y:S05]  /*9610*/  @!P0 NANOSLEEP.SYNCS 0x989680 ;  /* 0x009896800000895d */ /* 0x008fea0003900000 */
[----:B------:R-:W3:Y:S02]  /*9620*/  @!P0 SYNCS.PHASECHK.TRANS64 P0, [R92+URZ+0x40], R3 ;  /* 0x000040035c0085a7 */ /* 0x000ee400080010ff */
[----:B---3--:R-:W-:Y:S05]  /*9630*/  @!P0 BRA `(.L_x_128) ;  /* 0xfffffffc00f08947 */ /* 0x008fea000383ffff */
[----:B------:R-:W-:Y:S05]  /*9640*/  BRA `(.L_x_127) ;  /* 0xffffffe8002c7947 */ /* 0x000fea000383ffff */
        .weak           $__internal_0_$__cuda_sm10x_tcgen05_guardrail_trap_col_being_dealloced_not_returned_by_alloc
        .type           $__internal_0_$__cuda_sm10x_tcgen05_guardrail_trap_col_being_dealloced_not_returned_by_alloc,@function
        .size           $__internal_0_$__cuda_sm10x_tcgen05_guardrail_trap_col_being_dealloced_not_returned_by_alloc,($__internal_1_$__cuda_sm10x_tcgen05_guardrail_trap_phase_invalid_during_alloc - $__internal_0_$__cuda_sm10x_tcgen05_guardrail_trap_col_being_dealloced_not_returned_by_alloc)
$__internal_0_$__cuda_sm10x_tcgen05_guardrail_trap_col_being_dealloced_not_returned_by_alloc:
[----:B------:R-:W-:Y:S05]  /*9650*/  BPT.TRAP 0x1 ;  /* 0x000000040000795c */ /* 0x000fea0000300000 */
[----:B------:R-:W-:-:S04]  /*9660*/  HFMA2 R3, -RZ, RZ, 0, 0 ;  /* 0x00000000ff037431 */ /* 0x000fc800000001ff */
[----:B------:R-:W-:Y:S05]  /*9670*/  RET.REL.NODEC R2 `(_ZN7cutlass13device_kernelINS_4gemm6kernel13GemmUniversalIN4cute5tupleIJiiiiEEENS1_10collective13CollectiveMmaINS1_35MainloopSm100TmaUmmaWarpSpecializedILi4ELi2ELi4ENS5_IJNS4_1CILi2EEENSA_ILi1EEESC_EEEEENS5_IJNSA_ILi64EEENSA_ILi128EEENSA_ILi32EEEEEENS_10tfloat32_tENS5_IJlSC_lEEESJ_SK_NS4_8TiledMMAINS4_8MMA_AtomIJNS4_17SM100_MMA_TF32_SSISJ_SJ_fLi64ELi128ELNS4_4UMMA5MajorE0ELSP_0ELNSO_7ScaleInE0ELSQ_0EEEEEENS4_6LayoutINS5_IJSC_SC_SC_EEENS5_IJNSA_ILi0EEESV_SV_EEEEENS5_IJNS4_10UnderscoreESY_SY_EEEEENS4_13SM90_TMA_LOADENS4_14ComposedLayoutINS4_7SwizzleILi3ELi4ELi3EEENS4_18smem_ptr_flag_bitsILi32EEENST_INS5_IJNSA_ILi8EEESH_EEENS5_IJSH_SC_EEEEEEEvNS4_8identityENS4_23SM90_TMA_LOAD_MULTICASTES1B_vS1C_EENS_8epilogue10collective18CollectiveEpilogueINS1F_23Sm100TmaWarpSpecializedILi4ELi2ELi16ELb1ELb0EEEJSI_NS5_IJNST_ISF_SC_EENST_ISH_SC_EEEEESJ_SK_SJ_SK_NS1F_6fusion15FusionCallbacksIS1J_NS1N_17LinearCombinationISJ_fSJ_fLNS_15FloatRoundStyleE2EEESI_S1M_JEEENS4_5SM1004TMEM4LOAD26SM100_TMEM_LOAD_16dp128b8xES11_S1B_NS4_17SM75_U32x4_LDSM_NENS4_14SM90_TMA_STOREES1B_NS4_17SM90_U32x4_STSM_NENS4_39AutoVectorizingCopyWithAssumedAlignmentILi128EEEEEEvvEEEEvNT_6ParamsE) ;  /* 0xffffff6802607950 */ /* 0x000fea0003c3ffff */
        .weak           $__internal_1_$__cuda_sm10x_tcgen05_guardrail_trap_phase_invalid_during_alloc
        .type           $__internal_1_$__cuda_sm10x_tcgen05_guardrail_trap_phase_invalid_during_alloc,@function
        .size           $__internal_1_$__cuda_sm10x_tcgen05_guardrail_trap_phase_invalid_during_alloc,($__internal_2_$__cuda_sm10x_tcgen05_guardrail_trap_unallocated_columns_being_dealloced - $__internal_1_$__cuda_sm10x_tcgen05_guardrail_trap_phase_invalid_during_alloc)
$__internal_1_$__cuda_sm10x_tcgen05_guardrail_trap_phase_invalid_during_alloc:
[----:B------:R-:W-:Y:S05]  /*9680*/  BPT.TRAP 0x1 ;  /* 0x000000040000795c */ /* 0x000fea0000300000 */
[----:B------:R-:W-:-:S04]  /*9690*/  MOV R5, 0x0 ;  /* 0x0000000000057802 */ /* 0x000fc80000000f00 */
[----:B------:R-:W-:Y:S05]  /*96a0*/  RET.REL.NODEC R4 `(_ZN7cutlass13device_kernelINS_4gemm6kernel13GemmUniversalIN4cute5tupleIJiiiiEEENS1_10collective13CollectiveMmaINS1_35MainloopSm100TmaUmmaWarpSpecializedILi4ELi2ELi4ENS5_IJNS4_1CILi2EEENSA_ILi1EEESC_EEEEENS5_IJNSA_ILi64EEENSA_ILi128EEENSA_ILi32EEEEEENS_10tfloat32_tENS5_IJlSC_lEEESJ_SK_NS4_8TiledMMAINS4_8MMA_AtomIJNS4_17SM100_MMA_TF32_SSISJ_SJ_fLi64ELi128ELNS4_4UMMA5MajorE0ELSP_0ELNSO_7ScaleInE0ELSQ_0EEEEEENS4_6LayoutINS5_IJSC_SC_SC_EEENS5_IJNSA_ILi0EEESV_SV_EEEEENS5_IJNS4_10UnderscoreESY_SY_EEEEENS4_13SM90_TMA_LOADENS4_14ComposedLayoutINS4_7SwizzleILi3ELi4ELi3EEENS4_18smem_ptr_flag_bitsILi32EEENST_INS5_IJNSA_ILi8EEESH_EEENS5_IJSH_SC_EEEEEEEvNS4_8identityENS4_23SM90_TMA_LOAD_MULTICASTES1B_vS1C_EENS_8epilogue10collective18CollectiveEpilogueINS1F_23Sm100TmaWarpSpecializedILi4ELi2ELi16ELb1ELb0EEEJSI_NS5_IJNST_ISF_SC_EENST_ISH_SC_EEEEESJ_SK_SJ_SK_NS1F_6fusion15FusionCallbacksIS1J_NS1N_17LinearCombinationISJ_fSJ_fLNS_15FloatRoundStyleE2EEESI_S1M_JEEENS4_5SM1004TMEM4LOAD26SM100_TMEM_LOAD_16dp128b8xES11_S1B_NS4_17SM75_U32x4_LDSM_NENS4_14SM90_TMA_STOREES1B_NS4_17SM90_U32x4_STSM_NENS4_39AutoVectorizingCopyWithAssumedAlignmentILi128EEEEEEvvEEEEvNT_6ParamsE) ;  /* 0xffffff6804547950 */ /* 0x000fea0003c3ffff */
        .weak           $__internal_2_$__cuda_sm10x_tcgen05_guardrail_trap_unallocated_columns_being_dealloced
        .type           $__internal_2_$__cuda_sm10x_tcgen05_guardrail_trap_unallocated_columns_being_dealloced,@function
        .size           $__internal_2_$__cuda_sm10x_tcgen05_guardrail_trap_unallocated_columns_being_dealloced,(.L_x_183 - $__internal_2_$__cuda_sm10x_tcgen05_guardrail_trap_unallocated_columns_being_dealloced)
$__internal_2_$__cuda_sm10x_tcgen05_guardrail_trap_unallocated_columns_being_dealloced:
[----:B------:R-:W-:Y:S05]  /*96b0*/  BPT.TRAP 0x1 ;  /* 0x000000040000795c */ /* 0x000fea0000300000 */
[----:B------:R-:W-:-:S04]  /*96c0*/  HFMA2 R3, -RZ, RZ, 0, 0 ;  /* 0x00000000ff037431 */ /* 0x000fc800000001ff */
[----:B------:R-:W-:Y:S05]  /*96d0*/  RET.REL.NODEC R2 `(_ZN7cutlass13device_kernelINS_4gemm6kernel13GemmUniversalIN4cute5tupleIJiiiiEEENS1_10collective13CollectiveMmaINS1_35MainloopSm100TmaUmmaWarpSpecializedILi4ELi2ELi4ENS5_IJNS4_1CILi2EEENSA_ILi1EEESC_EEEEENS5_IJNSA_ILi64EEENSA_ILi128EEENSA_ILi32EEEEEENS_10tfloat32_tENS5_IJlSC_lEEESJ_SK_NS4_8TiledMMAINS4_8MMA_AtomIJNS4_17SM100_MMA_TF32_SSISJ_SJ_fLi64ELi128ELNS4_4UMMA5MajorE0ELSP_0ELNSO_7ScaleInE0ELSQ_0EEEEEENS4_6LayoutINS5_IJSC_SC_SC_EEENS5_IJNSA_ILi0EEESV_SV_EEEEENS5_IJNS4_10UnderscoreESY_SY_EEEEENS4_13SM90_TMA_LOADENS4_14ComposedLayoutINS4_7SwizzleILi3ELi4ELi3EEENS4_18smem_ptr_flag_bitsILi32EEENST_INS5_IJNSA_ILi8EEESH_EEENS5_IJSH_SC_EEEEEEEvNS4_8identityENS4_23SM90_TMA_LOAD_MULTICASTES1B_vS1C_EENS_8epilogue10collective18CollectiveEpilogueINS1F_23Sm100TmaWarpSpecializedILi4ELi2ELi16ELb1ELb0EEEJSI_NS5_IJNST_ISF_SC_EENST_ISH_SC_EEEEESJ_SK_SJ_SK_NS1F_6fusion15FusionCallbacksIS1J_NS1N_17LinearCombinationISJ_fSJ_fLNS_15FloatRoundStyleE2EEESI_S1M_JEEENS4_5SM1004TMEM4LOAD26SM100_TMEM_LOAD_16dp128b8xES11_S1B_NS4_17SM75_U32x4_LDSM_NENS4_14SM90_TMA_STOREES1B_NS4_17SM90_U32x4_STSM_NENS4_39AutoVectorizingCopyWithAssumedAlignmentILi128EEEEEEvvEEEEvNT_6ParamsE) ;  /* 0xffffff6802487950 */ /* 0x000fea0003c3ffff */
.L_x_182:
[----:B------:R-:W-:-:S00]  /*96e0*/  BRA `(.L_x_182) ;  /* 0xfffffffc00fc7947 */ /* 0x000fc0000383ffff */
[----:B------:R-:W-:-:S00]  /*96f0*/  NOP ;  /* 0x0000000000007918 */ /* 0x000fc00000000000 */
        /* <DEDUP_REMOVED lines=8> */
.L_x_183:


//--------------------- .nv.global.init           --------------------------
	.section	.nv.global.init,"aw",@progbits
.nv.global.init:
	.type		$str$27,@object
	.size		$str$27,($str$28 - $str$27)
$str$27:
        /*0000*/ 	.byte	0x28, 0x61, 0x64, 0x64, 0x72, 0x65, 0x73, 0x73, 0x20, 0x26, 0x20, 0x6d, 0x61, 0x73, 0x6b, 0x29
        /*0010*/ 	.byte	0x20, 0x3d, 0x3d, 0x20, 0x30, 0x00
	.type		$str$28,@object
	.size		$str$28,($str$26 - $str$28)
$str$28:
        /*0016*/ 	.byte	0x2f, 0x74, 0x6d, 0x70, 0x2f, 0x63, 0x75, 0x74, 0x6c, 0x61, 0x73, 0x73, 0x5f, 0x73, 0x77, 0x65
        /*0026*/ 	.byte	0x65, 0x70, 0x5f, 0x73, 0x72, 0x63, 0x2f, 0x69, 0x6e, 0x63, 0x6c, 0x75, 0x64, 0x65, 0x2f, 0x63
        /*0036*/ 	.byte	0x75, 0x74, 0x65, 0x2f, 0x70, 0x6f, 0x69, 0x6e, 0x74, 0x65, 0x72, 0x5f, 0x66, 0x6c, 0x61, 0x67
        /*0046*/ 	.byte	0x67, 0x65, 0x64, 0x2e, 0x68, 0x70, 0x70, 0x00
	.type		$str$26,@object
	.size		$str$26,($str$25 - $str$26)
$str$26:
        /*004e*/ 	.byte	0x2f, 0x74, 0x6d, 0x70, 0x2f, 0x63, 0x75, 0x74, 0x6c, 0x61, 0x73, 0x73, 0x5f, 0x73, 0x77, 0x65
        /*005e*/ 	.byte	0x65, 0x70, 0x5f, 0x73, 0x72, 0x63, 0x2f, 0x69, 0x6e, 0x63, 0x6c, 0x75, 0x64, 0x65, 0x2f, 0x63
        /*006e*/ 	.byte	0x75, 0x74, 0x65, 0x2f, 0x61, 0x74, 0x6f, 0x6d, 0x2f, 0x63, 0x6f, 0x70, 0x79, 0x5f, 0x74, 0x72
        /*007e*/ 	.byte	0x61, 0x69, 0x74, 0x73, 0x5f, 0x73, 0x6d, 0x31, 0x30, 0x30, 0x2e, 0x68, 0x70, 0x70, 0x00
	.type		$str$25,@object
	.size		$str$25,(__unnamed_1 - $str$25)
$str$25:
        /*008d*/ 	.byte	0x28, 0x28, 0x75, 0x69, 0x6e, 0x74, 0x33, 0x32, 0x5f, 0x74, 0x28, 0x74, 0x68, 0x72, 0x65, 0x61
        /*009d*/ 	.byte	0x64, 0x49, 0x64, 0x78, 0x2e, 0x78, 0x29, 0x20, 0x2f, 0x20, 0x33, 0x32, 0x29, 0x20, 0x25, 0x20
        /*00ad*/ 	.byte	0x34, 0x29, 0x20, 0x3d, 0x3d, 0x20, 0x28, 0x28, 0x28, 0x74, 0x6d, 0x65, 0x6d, 0x5f, 0x61, 0x64
        /*00bd*/ 	.byte	0x64, 0x72, 0x20, 0x3e, 0x3e, 0x20, 0x31, 0x36, 0x29, 0x20, 0x2f, 0x20, 0x33, 0x32, 0x29, 0x20
        /*00cd*/ 	.byte	0x25, 0x20, 0x34, 0x29, 0x00
	.type		__unnamed_1,@object
	.size		__unnamed_1,(__unnamed_2 - __unnamed_1)
__unnamed_1:
        /*00d2*/ 	.byte	0x61, 0x75, 0x74, 0x6f, 0x20, 0x63, 0x75, 0x74, 0x65, 0x3a, 0x3a, 0x61, 0x73, 0x5f, 0x70, 0x6f
        /* <DEDUP_REMOVED lines=24> */
        /*0262*/ 	.byte	0x30, 0x34, 0x38, 0x3e, 0x3e, 0x3e, 0x3e, 0x5d, 0x00
	.type		__unnamed_2,@object
	.size		__unnamed_2,(.L_2 - __unnamed_2)
__unnamed_2:
        /* <DEDUP_REMOVED lines=45> */
        /*053b*/ 	.byte	0x3e, 0x3e, 0x3e, 0x5d, 0x00
.L_2:


//--------------------- .nv.shared._ZN7cutlass13device_kernelINS_4gemm6kernel13GemmUniversalIN4cute5tupleIJiiiiEEENS1_10collective13CollectiveMmaINS1_35MainloopSm100TmaUmmaWarpSpecializedILi4ELi2ELi4ENS5_IJNS4_1CILi2EEENSA_ILi1EEESC_EEEEENS5_IJNSA_ILi64EEENSA_ILi128EEENSA_ILi32EEEEEENS_10tfloat32_tENS5_IJlSC_lEEESJ_SK_NS4_8TiledMMAINS4_8MMA_AtomIJNS4_17SM100_MMA_TF32_SSISJ_SJ_fLi64ELi128ELNS4_4UMMA5MajorE0ELSP_0ELNSO_7ScaleInE0ELSQ_0EEEEEENS4_6LayoutINS5_IJSC_SC_SC_EEENS5_IJNSA_ILi0EEESV_SV_EEEEENS5_IJNS4_10UnderscoreESY_SY_EEEEENS4_13SM90_TMA_LOADENS4_14ComposedLayoutINS4_7SwizzleILi3ELi4ELi3EEENS4_18smem_ptr_flag_bitsILi32EEENST_INS5_IJNSA_ILi8EEESH_EEENS5_IJSH_SC_EEEEEEEvNS4_8identityENS4_23SM90_TMA_LOAD_MULTICASTES1B_vS1C_EENS_8epilogue10collective18CollectiveEpilogueINS1F_23Sm100TmaWarpSpecializedILi4ELi2ELi16ELb1ELb0EEEJSI_NS5_IJNST_ISF_SC_EENST_ISH_SC_EEEEESJ_SK_SJ_SK_NS1F_6fusion15FusionCallbacksIS1J_NS1N_17LinearCombinationISJ_fSJ_fLNS_15FloatRoundStyleE2EEESI_S1M_JEEENS4_5SM1004TMEM4LOAD26SM100_TMEM_LOAD_16dp128b8xES11_S1B_NS4_17SM75_U32x4_LDSM_NENS4_14SM90_TMA_STOREES1B_NS4_17SM90_U32x4_STSM_NENS4_39AutoVectorizingCopyWithAssumedAlignmentILi128EEEEEEvvEEEEvNT_6ParamsE --------------------------
	.section	.nv.shared._ZN7cutlass13device_kernelINS_4gemm6kernel13GemmUniversalIN4cute5tupleIJiiiiEEENS1_10collective13CollectiveMmaINS1_35MainloopSm100TmaUmmaWarpSpecializedILi4ELi2ELi4ENS5_IJNS4_1CILi2EEENSA_ILi1EEESC_EEEEENS5_IJNSA_ILi64EEENSA_ILi128EEENSA_ILi32EEEEEENS_10tfloat32_tENS5_IJlSC_lEEESJ_SK_NS4_8TiledMMAINS4_8MMA_AtomIJNS4_17SM100_MMA_TF32_SSISJ_SJ_fLi64ELi128ELNS4_4UMMA5MajorE0ELSP_0ELNSO_7ScaleInE0ELSQ_0EEEEEENS4_6LayoutINS5_IJSC_SC_SC_EEENS5_IJNSA_ILi0EEESV_SV_EEEEENS5_IJNS4_10UnderscoreESY_SY_EEEEENS4_13SM90_TMA_LOADENS4_14ComposedLayoutINS4_7SwizzleILi3ELi4ELi3EEENS4_18smem_ptr_flag_bitsILi32EEENST_INS5_IJNSA_ILi8EEESH_EEENS5_IJSH_SC_EEEEEEEvNS4_8identityENS4_23SM90_TMA_LOAD_MULTICASTES1B_vS1C_EENS_8epilogue10collective18CollectiveEpilogueINS1F_23Sm100TmaWarpSpecializedILi4ELi2ELi16ELb1ELb0EEEJSI_NS5_IJNST_ISF_SC_EENST_ISH_SC_EEEEESJ_SK_SJ_SK_NS1F_6fusion15FusionCallbacksIS1J_NS1N_17LinearCombinationISJ_fSJ_fLNS_15FloatRoundStyleE2EEESI_S1M_JEEENS4_5SM1004TMEM4LOAD26SM100_TMEM_LOAD_16dp128b8xES11_S1B_NS4_17SM75_U32x4_LDSM_NENS4_14SM90_TMA_STOREES1B_NS4_17SM90_U32x4_STSM_NENS4_39AutoVectorizingCopyWithAssumedAlignmentILi128EEEEEEvvEEEEvNT_6ParamsE,"aw",@nobits
	.sectionflags	@""
	.align	16
	.zero		1024


//--------------------- .nv.shared.reserved.0     --------------------------
	.section	.nv.shared.reserved.0,"aw",@nobits
	.weak		__nv_reservedSMEM_offset_0_alias
	.size		__nv_reservedSMEM_offset_0_alias, 0, 64
	.other		__nv_reservedSMEM_offset_0_alias,@"STO_CUDA_RESERVED_SHARED STV_DEFAULT"
__nv_reservedSMEM_offset_0_alias:
	.zero		0
.nv.shared.reserved.0:
	.zero		64
	.weak		__nv_reservedSMEM_tcgen05_partition
	.type		__nv_reservedSMEM_tcgen05_partition,@object
	.size		__nv_reservedSMEM_tcgen05_partition,(.L_0 - __nv_reservedSMEM_tcgen05_partition)
__nv_reservedSMEM_tcgen05_partition:
	.zero		32
.L_0:


//--------------------- .nv.global                --------------------------
	.section	.nv.global,"aw",@nobits
.nv.global:
	.type		_ZN40_INTERNAL_6cf812fc_4_k_cu_6197a86e_104114cute1_E,@object
	.size		_ZN40_INTERNAL_6cf812fc_4_k_cu_6197a86e_104114cute1_E,(_ZN40_INTERNAL_6cf812fc_4_k_cu_6197a86e_104114cuda3std3__45__cpo6cbeginE - _ZN40_INTERNAL_6cf812fc_4_k_cu_6197a86e_104114cute1_E)
_ZN40_INTERNAL_6cf812fc_4_k_cu_6197a86e_104114cute1_E:
	.zero		1
	.type		_ZN40_INTERNAL_6cf812fc_4_k_cu_6197a86e_104114cuda3std3__45__cpo6cbeginE,@object
	.size		_ZN40_INTERNAL_6cf812fc_4_k_cu_6197a86e_104114cuda3std3__45__cpo6cbeginE,(_ZN40_INTERNAL_6cf812fc_4_k_cu_6197a86e_104114cuda3std3__48in_placeE - _ZN40_INTERNAL_6cf812fc_4_k_cu_6197a86e_104114cuda3std3__45__cpo6cbeginE)
_ZN40_INTERNAL_6cf812fc_4_k_cu_6197a86e_104114cuda3std3__45__cpo6cbeginE:
	.zero		1
	.type		_ZN40_INTERNAL_6cf812fc_4_k_cu_6197a86e_104114cuda3std3__48in_placeE,@object
	.size		_ZN40_INTERNAL_6cf812fc_4_k_cu_6197a86e_104114cuda3std3__48in_placeE,(_ZN40_INTERNAL_6cf812fc_4_k_cu_6197a86e_104114cuda3std6ranges3__45__cpo9iter_moveE - _ZN40_INTERNAL_6cf812fc_4_k_cu_6197a86e_104114cuda3std3__48in_placeE)
_ZN40_INTERNAL_6cf812fc_4_k_cu_6197a86e_104114cuda3std3__48in_placeE:
	.zero		1
	.type		_ZN40_INTERNAL_6cf812fc_4_k_cu_6197a86e_104114cuda3std6ranges3__45__cpo9iter_moveE,@object
	.size		_ZN40_INTERNAL_6cf812fc_4_k_cu_6197a86e_104114cuda3std6ranges3__45__cpo9iter_moveE,(_ZN40_INTERNAL_6cf812fc_4_k_cu_6197a86e_104114cuda3std3__45__cpo5beginE - _ZN40_INTERNAL_6cf812fc_4_k_cu_6197a86e_104114cuda3std6ranges3__45__cpo9iter_moveE)
_ZN40_INTERNAL_6cf812fc_4_k_cu_6197a86e_104114cuda3std6ranges3__45__cpo9iter_moveE:
	.zero		1
	.type		_ZN40_INTERNAL_6cf812fc_4_k_cu_6197a86e_104114cuda3std3__45__cpo5beginE,@object
	.size		_ZN40_INTERNAL_6cf812fc_4_k_cu_6197a86e_104114cuda3std3__45__cpo5beginE,(_ZN40_INTERNAL_6cf812fc_4_k_cu_6197a86e_104114cuda3std3__442_GLOBAL__N__6cf812fc_4_k_cu_6197a86e_104116ignoreE - _ZN40_INTERNAL_6cf812fc_4_k_cu_6197a86e_104114cuda3std3__45__cpo5beginE)
_ZN40_INTERNAL_6cf812fc_4_k_cu_6197a86e_104114cuda3std3__45__cpo5beginE:
	.zero		1
	.type		_ZN40_INTERNAL_6cf812fc_4_k_cu_6197a86e_104114cuda3std3__442_GLOBAL__N__6cf812fc_4_k_cu_6197a86e_104116ignoreE,@object
	.size		_ZN40_INTERNAL_6cf812fc_4_k_cu_6197a86e_104114cuda3std3__442_GLOBAL__N__6cf812fc_4_k_cu_6197a86e_104116ignoreE,(_ZN40_INTERNAL_6cf812fc_4_k_cu_6197a86e_104114cute7productE - _ZN40_INTERNAL_6cf812fc_4_k_cu_6197a86e_104114cuda3std3__442_GLOBAL__N__6cf812fc_4_k_cu_6197a86e_104116ignoreE)
_ZN40_INTERNAL_6cf812fc_4_k_cu_6197a86e_104114cuda3std3__442_GLOBAL__N__6cf812fc_4_k_cu_6197a86e_104116ignoreE:
	.zero		1
	.type		_ZN40_INTERNAL_6cf812fc_4_k_cu_6197a86e_104114cute7productE,@object
	.size		_ZN40_INTERNAL_6cf812fc_4_k_cu_6197a86e_104114cute7productE,(_ZN40_INTERNAL_6cf812fc_4_k_cu_6197a86e_104114cuda3std3__45__cpo3endE - _ZN40_INTERNAL_6cf812fc_4_k_cu_6197a86e_104114cute7productE)
_ZN40_INTERNAL_6cf812fc_4_k_cu_6197a86e_104114cute7productE:
	.zero		1
	.type		_ZN40_INTERNAL_6cf812fc_4_k_cu_6197a86e_104114cuda3std3__45__cpo3endE,@object
	.size		_ZN40_INTERNAL_6cf812fc_4_k_cu_6197a86e_104114cuda3std3__45__cpo3endE,(_ZN40_INTERNAL_6cf812fc_4_k_cu_6197a86e_104114cuda3std3__419piecewise_constructE - _ZN40_INTERNAL_6cf812fc_4_k_cu_6197a86e_104114cuda3std3__45__cpo3endE)
_ZN40_INTERNAL_6cf812fc_4_k_cu_6197a86e_104114cuda3std3__45__cpo3endE:
	.zero		1
	.type		_ZN40_INTERNAL_6cf812fc_4_k_cu_6197a86e_104114cuda3std3__419piecewise_constructE,@object
	.size		_ZN40_INTERNAL_6cf812fc_4_k_cu_6197a86e_104114cuda3std3__419piecewise_constructE,(_ZN40_INTERNAL_6cf812fc_4_k_cu_6197a86e_104114cuda3std3__45__cpo4cendE - _ZN40_INTERNAL_6cf812fc_4_k_cu_6197a86e_104114cuda3std3__419piecewise_constructE)
_ZN40_INTERNAL_6cf812fc_4_k_cu_6197a86e_104114cuda3std3__419piecewise_constructE:
	.zero		1
	.type		_ZN40_INTERNAL_6cf812fc_4_k_cu_6197a86e_104114cuda3std3__45__cpo4cendE,@object
	.size		_ZN40_INTERNAL_6cf812fc_4_k_cu_6197a86e_104114cuda3std3__45__cpo4cendE,(_ZN40_INTERNAL_6cf812fc_4_k_cu_6197a86e_104114cuda3std6ranges3__45__cpo4swapE - _ZN40_INTERNAL_6cf812fc_4_k_cu_6197a86e_104114cuda3std3__45__cpo4cendE)
_ZN40_INTERNAL_6cf812fc_4_k_cu_6197a86e_104114cuda3std3__45__cpo4cendE:
	.zero		1
	.type		_ZN40_INTERNAL_6cf812fc_4_k_cu_6197a86e_104114cuda3std6ranges3__45__cpo4swapE,@object
	.size		_ZN40_INTERNAL_6cf812fc_4_k_cu_6197a86e_104114cuda3std6ranges3__45__cpo4swapE,(.L_10 - _ZN40_INTERNAL_6cf812fc_4_k_cu_6197a86e_104114cuda3std6ranges3__45__cpo4swapE)
_ZN40_INTERNAL_6cf812fc_4_k_cu_6197a86e_104114cuda3std6ranges3__45__cpo4swapE:
	.zero		1
.L_10:


//--------------------- .nv.constant0._ZN7cutlass13device_kernelINS_4gemm6kernel13GemmUniversalIN4cute5tupleIJiiiiEEENS1_10collective13CollectiveMmaINS1_35MainloopSm100TmaUmmaWarpSpecializedILi4ELi2ELi4ENS5_IJNS4_1CILi2EEENSA_ILi1EEESC_EEEEENS5_IJNSA_ILi64EEENSA_ILi128EEENSA_ILi32EEEEEENS_10tfloat32_tENS5_IJlSC_lEEESJ_SK_NS4_8TiledMMAINS4_8MMA_AtomIJNS4_17SM100_MMA_TF32_SSISJ_SJ_fLi64ELi128ELNS4_4UMMA5MajorE0ELSP_0ELNSO_7ScaleInE0ELSQ_0EEEEEENS4_6LayoutINS5_IJSC_SC_SC_EEENS5_IJNSA_ILi0EEESV_SV_EEEEENS5_IJNS4_10UnderscoreESY_SY_EEEEENS4_13SM90_TMA_LOADENS4_14ComposedLayoutINS4_7SwizzleILi3ELi4ELi3EEENS4_18smem_ptr_flag_bitsILi32EEENST_INS5_IJNSA_ILi8EEESH_EEENS5_IJSH_SC_EEEEEEEvNS4_8identityENS4_23SM90_TMA_LOAD_MULTICASTES1B_vS1C_EENS_8epilogue10collective18CollectiveEpilogueINS1F_23Sm100TmaWarpSpecializedILi4ELi2ELi16ELb1ELb0EEEJSI_NS5_IJNST_ISF_SC_EENST_ISH_SC_EEEEESJ_SK_SJ_SK_NS1F_6fusion15FusionCallbacksIS1J_NS1N_17LinearCombinationISJ_fSJ_fLNS_15FloatRoundStyleE2EEESI_S1M_JEEENS4_5SM1004TMEM4LOAD26SM100_TMEM_LOAD_16dp128b8xES11_S1B_NS4_17SM75_U32x4_LDSM_NENS4_14SM90_TMA_STOREES1B_NS4_17SM90_U32x4_STSM_NENS4_39AutoVectorizingCopyWithAssumedAlignmentILi128EEEEEEvvEEEEvNT_6ParamsE --------------------------
	.section	.nv.constant0._ZN7cutlass13device_kernelINS_4gemm6kernel13GemmUniversalIN4cute5tupleIJiiiiEEENS1_10collective13CollectiveMmaINS1_35MainloopSm100TmaUmmaWarpSpecializedILi4ELi2ELi4ENS5_IJNS4_1CILi2EEENSA_ILi1EEESC_EEEEENS5_IJNSA_ILi64EEENSA_ILi128EEENSA_ILi32EEEEEENS_10tfloat32_tENS5_IJlSC_lEEESJ_SK_NS4_8TiledMMAINS4_8MMA_AtomIJNS4_17SM100_MMA_TF32_SSISJ_SJ_fLi64ELi128ELNS4_4UMMA5MajorE0ELSP_0ELNSO_7ScaleInE0ELSQ_0EEEEEENS4_6LayoutINS5_IJSC_SC_SC_EEENS5_IJNSA_ILi0EEESV_SV_EEEEENS5_IJNS4_10UnderscoreESY_SY_EEEEENS4_13SM90_TMA_LOADENS4_14ComposedLayoutINS4_7SwizzleILi3ELi4ELi3EEENS4_18smem_ptr_flag_bitsILi32EEENST_INS5_IJNSA_ILi8EEESH_EEENS5_IJSH_SC_EEEEEEEvNS4_8identityENS4_23SM90_TMA_LOAD_MULTICASTES1B_vS1C_EENS_8epilogue10collective18CollectiveEpilogueINS1F_23Sm100TmaWarpSpecializedILi4ELi2ELi16ELb1ELb0EEEJSI_NS5_IJNST_ISF_SC_EENST_ISH_SC_EEEEESJ_SK_SJ_SK_NS1F_6fusion15FusionCallbacksIS1J_NS1N_17LinearCombinationISJ_fSJ_fLNS_15FloatRoundStyleE2EEESI_S1M_JEEENS4_5SM1004TMEM4LOAD26SM100_TMEM_LOAD_16dp128b8xES11_S1B_NS4_17SM75_U32x4_LDSM_NENS4_14SM90_TMA_STOREES1B_NS4_17SM90_U32x4_STSM_NENS4_39AutoVectorizingCopyWithAssumedAlignmentILi128EEEEEEvvEEEEvNT_6ParamsE,"a",@progbits
	.sectionflags	@""
	.align	4
.nv.constant0._ZN7cutlass13device_kernelINS_4gemm6kernel13GemmUniversalIN4cute5tupleIJiiiiEEENS1_10collective13CollectiveMmaINS1_35MainloopSm100TmaUmmaWarpSpecializedILi4ELi2ELi4ENS5_IJNS4_1CILi2EEENSA_ILi1EEESC_EEEEENS5_IJNSA_ILi64EEENSA_ILi128EEENSA_ILi32EEEEEENS_10tfloat32_tENS5_IJlSC_lEEESJ_SK_NS4_8TiledMMAINS4_8MMA_AtomIJNS4_17SM100_MMA_TF32_SSISJ_SJ_fLi64ELi128ELNS4_4UMMA5MajorE0ELSP_0ELNSO_7ScaleInE0ELSQ_0EEEEEENS4_6LayoutINS5_IJSC_SC_SC_EEENS5_IJNSA_ILi0EEESV_SV_EEEEENS5_IJNS4_10UnderscoreESY_SY_EEEEENS4_13SM90_TMA_LOADENS4_14ComposedLayoutINS4_7SwizzleILi3ELi4ELi3EEENS4_18smem_ptr_flag_bitsILi32EEENST_INS5_IJNSA_ILi8EEESH_EEENS5_IJSH_SC_EEEEEEEvNS4_8identityENS4_23SM90_TMA_LOAD_MULTICASTES1B_vS1C_EENS_8epilogue10collective18CollectiveEpilogueINS1F_23Sm100TmaWarpSpecializedILi4ELi2ELi16ELb1ELb0EEEJSI_NS5_IJNST_ISF_SC_EENST_ISH_SC_EEEEESJ_SK_SJ_SK_NS1F_6fusion15FusionCallbacksIS1J_NS1N_17LinearCombinationISJ_fSJ_fLNS_15FloatRoundStyleE2EEESI_S1M_JEEENS4_5SM1004TMEM4LOAD26SM100_TMEM_LOAD_16dp128b8xES11_S1B_NS4_17SM75_U32x4_LDSM_NENS4_14SM90_TMA_STOREES1B_NS4_17SM90_U32x4_STSM_NENS4_39AutoVectorizingCopyWithAssumedAlignmentILi128EEEEEEvvEEEEvNT_6ParamsE:
	.zero		2944


//--------------------- SYMBOLS --------------------------

	.type		.nv.reservedSmem.offset0,@object
	.size		.nv.reservedSmem.offset0,0x4
	.type		.nv.reservedSmem.cap,@object
	.size		.nv.reservedSmem.cap,0x4
	.type		__assertfail,@function
